	.target	sm_90a

	.elftype	@"ET_EXEC"


//--------------------- .note.nv.tkinfo           --------------------------
	.section	.note.nv.tkinfo,"",@"SHT_NOTE"
	.sectionflags	@"SHF_NOTE_NV_TKINFO"
	.tkinfo
        /*0018*/ 	.word	0x00000002
        /*0030*/ 	.string	""
        /*0030*/ 	.string	"ptxas"
        /*0030*/ 	.string	"Cuda compilation tools, release 13.0, V13.0.88"
        /*0030*/ 	.string	"Build cuda_13.0.r13.0/compiler.36424714_0"
        /*0030*/ 	.string	"-arch sm_90a -m 64 "



//--------------------- .note.nv.cuinfo           --------------------------
	.section	.note.nv.cuinfo,"",@"SHT_NOTE"
	.sectionflags	@"SHF_NOTE_NV_CUINFO"
        /*0018*/ 	.short	0x0002
        /*001a*/ 	.short	0x005a
        /*001c*/ 	.short	0x0082
	.zero		2


//--------------------- .nv.info                  --------------------------
	.section	.nv.info,"",@"SHT_CUDA_INFO"
	.align	4


	//----- nvinfo : EIATTR_REGCOUNT
	.align		4
        /*0000*/ 	.byte	0x04, 0x2f
        /*0002*/ 	.short	(.L_15 - .L_14)
	.align		4
.L_14:
        /*0004*/ 	.word	index@(_ZN7cutlass13device_kernelINS_4gemm6kernel13GemmUniversalIN4cute5tupleIJiiiiEEENS1_10collective13CollectiveMmaINS1_34MainloopSm90TmaGmmaWarpSpecializedILi5ENS5_IJNS4_1CILi2EEESB_NSA_ILi1EEEEEENS1_32KernelTmaWarpSpecializedPingpongEEENS5_IJNSA_ILi64EEENSA_ILi128EEESG_EEEaNS5_IJlSC_lEEEaSJ_NS4_8TiledMMAINS4_8MMA_AtomIJNS4_4SM904GMMA27MMA_64x128x32_S32S8S8_SS_TNEEEENS4_6LayoutINS5_IJSC_SC_SC_EEENS5_IJNSA_ILi0EEESS_SS_EEEEENS5_IJNS4_10UnderscoreESV_SV_EEEEENS4_23SM90_TMA_LOAD_MULTICASTENS4_14ComposedLayoutINS4_7SwizzleILi2ELi4ELi3EEENS4_18smem_ptr_flag_bitsILi8EEENSQ_INS5_IJNSA_ILi8EEESG_EEENS5_IJSG_SC_EEEEEEEvNS4_8identityESY_S18_vS19_EENS_8epilogue10collective6detail29Sm90TmaWarpSpecializedAdapterINS1C_15DefaultEpilogueIaSJ_SJ_NS1B_6thread17LinearCombinationIaLi1EiiLNS1G_9ScaleType4KindE0ELNS_15FloatRoundStyleE2EaEENS1_15EpilogueDefaultEEEEEvvEEEEvNT_6ParamsE)
        /*0008*/ 	.word	0x000000a8


	//----- nvinfo : EIATTR_FRAME_SIZE
	.align		4
.L_15:
        /*000c*/ 	.byte	0x04, 0x11
        /*000e*/ 	.short	(.L_17 - .L_16)
	.align		4
.L_16:
        /*0010*/ 	.word	index@(_ZN7cutlass13device_kernelINS_4gemm6kernel13GemmUniversalIN4cute5tupleIJiiiiEEENS1_10collective13CollectiveMmaINS1_34MainloopSm90TmaGmmaWarpSpecializedILi5ENS5_IJNS4_1CILi2EEESB_NSA_ILi1EEEEEENS1_32KernelTmaWarpSpecializedPingpongEEENS5_IJNSA_ILi64EEENSA_ILi128EEESG_EEEaNS5_IJlSC_lEEEaSJ_NS4_8TiledMMAINS4_8MMA_AtomIJNS4_4SM904GMMA27MMA_64x128x32_S32S8S8_SS_TNEEEENS4_6LayoutINS5_IJSC_SC_SC_EEENS5_IJNSA_ILi0EEESS_SS_EEEEENS5_IJNS4_10UnderscoreESV_SV_EEEEENS4_23SM90_TMA_LOAD_MULTICASTENS4_14ComposedLayoutINS4_7SwizzleILi2ELi4ELi3EEENS4_18smem_ptr_flag_bitsILi8EEENSQ_INS5_IJNSA_ILi8EEESG_EEENS5_IJSG_SC_EEEEEEEvNS4_8identityESY_S18_vS19_EENS_8epilogue10collective6detail29Sm90TmaWarpSpecializedAdapterINS1C_15DefaultEpilogueIaSJ_SJ_NS1B_6thread17LinearCombinationIaLi1EiiLNS1G_9ScaleType4KindE0ELNS_15FloatRoundStyleE2EaEENS1_15EpilogueDefaultEEEEEvvEEEEvNT_6ParamsE)
        /*0014*/ 	.word	0x00000008


	//----- nvinfo : EIATTR_MIN_STACK_SIZE
	.align		4
.L_17:
        /*0018*/ 	.byte	0x04, 0x12
        /*001a*/ 	.short	(.L_19 - .L_18)
	.align		4
.L_18:
        /*001c*/ 	.word	index@(_ZN7cutlass13device_kernelINS_4gemm6kernel13GemmUniversalIN4cute5tupleIJiiiiEEENS1_10collective13CollectiveMmaINS1_34MainloopSm90TmaGmmaWarpSpecializedILi5ENS5_IJNS4_1CILi2EEESB_NSA_ILi1EEEEEENS1_32KernelTmaWarpSpecializedPingpongEEENS5_IJNSA_ILi64EEENSA_ILi128EEESG_EEEaNS5_IJlSC_lEEEaSJ_NS4_8TiledMMAINS4_8MMA_AtomIJNS4_4SM904GMMA27MMA_64x128x32_S32S8S8_SS_TNEEEENS4_6LayoutINS5_IJSC_SC_SC_EEENS5_IJNSA_ILi0EEESS_SS_EEEEENS5_IJNS4_10UnderscoreESV_SV_EEEEENS4_23SM90_TMA_LOAD_MULTICASTENS4_14ComposedLayoutINS4_7SwizzleILi2ELi4ELi3EEENS4_18smem_ptr_flag_bitsILi8EEENSQ_INS5_IJNSA_ILi8EEESG_EEENS5_IJSG_SC_EEEEEEEvNS4_8identityESY_S18_vS19_EENS_8epilogue10collective6detail29Sm90TmaWarpSpecializedAdapterINS1C_15DefaultEpilogueIaSJ_SJ_NS1B_6thread17LinearCombinationIaLi1EiiLNS1G_9ScaleType4KindE0ELNS_15FloatRoundStyleE2EaEENS1_15EpilogueDefaultEEEEEvvEEEEvNT_6ParamsE)
        /*0020*/ 	.word	0x00000008
.L_19:


//--------------------- .nv.compat                --------------------------
	.section	.nv.compat,"",@"SHT_CUDA_COMPAT_INFO"
	.align	4
        /*0000*/ 	.byte	0x02, 0x09, 0x01, 0x00, 0x02, 0x02, 0x04, 0x00, 0x02, 0x05, 0x05, 0x00, 0x03, 0x07, 0x01, 0x01
        /*0010*/ 	.byte	0x02, 0x03, 0x01, 0x00, 0x02, 0x06, 0x01, 0x00, 0x04, 0x0b, 0x08, 0x00, 0x00, 0x00, 0x00, 0x00
        /*0020*/ 	.byte	0x00, 0x00, 0x00, 0x00


//--------------------- .nv.info._ZN7cutlass13device_kernelINS_4gemm6kernel13GemmUniversalIN4cute5tupleIJiiiiEEENS1_10collective13CollectiveMmaINS1_34MainloopSm90TmaGmmaWarpSpecializedILi5ENS5_IJNS4_1CILi2EEESB_NSA_ILi1EEEEEENS1_32KernelTmaWarpSpecializedPingpongEEENS5_IJNSA_ILi64EEENSA_ILi128EEESG_EEEaNS5_IJlSC_lEEEaSJ_NS4_8TiledMMAINS4_8MMA_AtomIJNS4_4SM904GMMA27MMA_64x128x32_S32S8S8_SS_TNEEEENS4_6LayoutINS5_IJSC_SC_SC_EEENS5_IJNSA_ILi0EEESS_SS_EEEEENS5_IJNS4_10UnderscoreESV_SV_EEEEENS4_23SM90_TMA_LOAD_MULTICASTENS4_14ComposedLayoutINS4_7SwizzleILi2ELi4ELi3EEENS4_18smem_ptr_flag_bitsILi8EEENSQ_INS5_IJNSA_ILi8EEESG_EEENS5_IJSG_SC_EEEEEEEvNS4_8identityESY_S18_vS19_EENS_8epilogue10collective6detail29Sm90TmaWarpSpecializedAdapterINS1C_15DefaultEpilogueIaSJ_SJ_NS1B_6thread17LinearCombinationIaLi1EiiLNS1G_9ScaleType4KindE0ELNS_15FloatRoundStyleE2EaEENS1_15EpilogueDefaultEEEEEvvEEEEvNT_6ParamsE --------------------------
	.section	.nv.info._ZN7cutlass13device_kernelINS_4gemm6kernel13GemmUniversalIN4cute5tupleIJiiiiEEENS1_10collective13CollectiveMmaINS1_34MainloopSm90TmaGmmaWarpSpecializedILi5ENS5_IJNS4_1CILi2EEESB_NSA_ILi1EEEEEENS1_32KernelTmaWarpSpecializedPingpongEEENS5_IJNSA_ILi64EEENSA_ILi128EEESG_EEEaNS5_IJlSC_lEEEaSJ_NS4_8TiledMMAINS4_8MMA_AtomIJNS4_4SM904GMMA27MMA_64x128x32_S32S8S8_SS_TNEEEENS4_6LayoutINS5_IJSC_SC_SC_EEENS5_IJNSA_ILi0EEESS_SS_EEEEENS5_IJNS4_10UnderscoreESV_SV_EEEEENS4_23SM90_TMA_LOAD_MULTICASTENS4_14ComposedLayoutINS4_7SwizzleILi2ELi4ELi3EEENS4_18smem_ptr_flag_bitsILi8EEENSQ_INS5_IJNSA_ILi8EEESG_EEENS5_IJSG_SC_EEEEEEEvNS4_8identityESY_S18_vS19_EENS_8epilogue10collective6detail29Sm90TmaWarpSpecializedAdapterINS1C_15DefaultEpilogueIaSJ_SJ_NS1B_6thread17LinearCombinationIaLi1EiiLNS1G_9ScaleType4KindE0ELNS_15FloatRoundStyleE2EaEENS1_15EpilogueDefaultEEEEEvvEEEEvNT_6ParamsE,"",@"SHT_CUDA_INFO"
	.sectionflags	@""
	.align	4


	//----- nvinfo : EIATTR_CUDA_API_VERSION
	.align		4
        /*0000*/ 	.byte	0x04, 0x37
        /*0002*/ 	.short	(.L_21 - .L_20)
.L_20:
        /*0004*/ 	.word	0x00000082


	//----- nvinfo : EIATTR_KPARAM_INFO
	.align		4
.L_21:
        /*0008*/ 	.byte	0x04, 0x17
        /*000a*/ 	.short	(.L_23 - .L_22)
.L_22:
        /*000c*/ 	.word	0x00000000
        /*0010*/ 	.short	0x0000
        /*0012*/ 	.short	0x0070
        /*0014*/ 	.byte	0x00, 0xf0, 0x01, 0x10


	//----- nvinfo : EIATTR_SPARSE_MMA_MASK
	.align		4
.L_23:
        /*0018*/ 	.byte	0x03, 0x50
        /*001a*/ 	.short	0x0000


	//----- nvinfo : EIATTR_MAXREG_COUNT
	.align		4
        /*001c*/ 	.byte	0x03, 0x1b
        /*001e*/ 	.short	0x00a8


	//----- nvinfo : EIATTR_NUM_BARRIERS
	.align		4
        /*0020*/ 	.byte	0x02, 0x4c
        /*0022*/ 	.byte	0x01
	.zero		1


	//----- nvinfo : EIATTR_EXTERNS
	.align		4
        /*0024*/ 	.byte	0x04, 0x0f
        /*0026*/ 	.short	(.L_25 - .L_24)


	//   ....[0]....
	.align		4
.L_24:
        /*0028*/ 	.word	index@(__assertfail)


	//----- nvinfo : EIATTR_ANNOTATIONS
	.align		4
.L_25:
        /*002c*/ 	.byte	0x04, 0x55
        /*002e*/ 	.short	(.L_27 - .L_26)


	//   ....[0]....
.L_26:
        /*0030*/ 	.word	0x00000001
        /*0034*/ 	.byte	0xd0, 0x0d, 0x00, 0x00, 0x01, 0x00, 0x00, 0x00, 0xc0, 0x53, 0x00, 0x00, 0x01, 0x00, 0x00, 0x00
        /*0044*/ 	.byte	0x30, 0x61, 0x00, 0x00


	//----- nvinfo : EIATTR_MERCURY_ISA_VERSION
	.align		4
.L_27:
        /*0048*/ 	.byte	0x03, 0x5f
        /*004a*/ 	.short	0x0101


	//----- nvinfo : EIATTR_INT_WARP_WIDE_INSTR_OFFSETS
	.align		4
        /*004c*/ 	.byte	0x04, 0x31
        /*004e*/ 	.short	(.L_29 - .L_28)


	//   ....[0]....
.L_28:
        /*0050*/ 	.word	0x00000550


	//   ....[1]....
        /*0054*/ 	.word	0x00000580


	//   ....[2]....
        /*0058*/ 	.word	0x000005c0


	//   ....[3]....
        /*005c*/ 	.word	0x000006f0


	//   ....[4]....
        /*0060*/ 	.word	0x00000700


	//   ....[5]....
        /*0064*/ 	.word	0x00000710


	//   ....[6]....
        /*0068*/ 	.word	0x000007b0


	//   ....[7]....
        /*006c*/ 	.word	0x000007f0


	//   ....[8]....
        /*0070*/ 	.word	0x00001e40


	//----- nvinfo : EIATTR_COOP_GROUP_MASK_REGIDS
	.align		4
.L_29:
        /*0074*/ 	.byte	0x04, 0x29
        /*0076*/ 	.short	(.L_31 - .L_30)


	//   ....[0]....
.L_30:
        /*0078*/ 	.word	0xffffffff


	//   ....[1]....
        /*007c*/ 	.word	0xffffffff


	//   ....[2]....
        /*0080*/ 	.word	0xffffffff


	//   ....[3]....
        /*0084*/ 	.word	0xffffffff


	//   ....[4]....
        /*0088*/ 	.word	0xffffffff


	//   ....[5]....
        /*008c*/ 	.word	0xffffffff


	//   ....[6]....
        /*0090*/ 	.word	0xffffffff


	//----- nvinfo : EIATTR_COOP_GROUP_INSTR_OFFSETS
	.align		4
.L_31:
        /*0094*/ 	.byte	0x04, 0x28
        /*0096*/ 	.short	(.L_33 - .L_32)


	//   ....[0]....
.L_32:
        /*0098*/ 	.word	0x00000070


	//   ....[1]....
        /*009c*/ 	.word	0x00000080


	//   ....[2]....
        /*00a0*/ 	.word	0x00000140


	//   ....[3]....
        /*00a4*/ 	.word	0x00000310


	//   ....[4]....
        /*00a8*/ 	.word	0x00000350


	//   ....[5]....
        /*00ac*/ 	.word	0x00000730


	//   ....[6]....
        /*00b0*/ 	.word	0x00000970


	//----- nvinfo : EIATTR_REG_RECONFIG
	.align		4
.L_33:
        /*00b4*/ 	.byte	0x01, 0x54
	.zero		2


	//----- nvinfo : EIATTR_SYSCALL_OFFSETS
	.align		4
        /*00b8*/ 	.byte	0x04, 0x46
        /*00ba*/ 	.short	(.L_35 - .L_34)


	//   ....[0]....
.L_34:
        /*00bc*/ 	.word	0x00001870


	//----- nvinfo : EIATTR_MBARRIER_INSTR_OFFSETS
	.align		4
.L_35:
        /*00c0*/ 	.byte	0x04, 0x39
        /*00c2*/ 	.short	(.L_37 - .L_36)


	//   ....[0]....
.L_36:
        /*00c4*/ 	.word	0x00000260
        /*00c8*/ 	.word	0x000000ff
        /*00cc*/ 	.word	0x00000000
        /*00d0*/ 	.short	0x0100
        /*00d2*/ 	.byte	0x08
	.zero		1


	//   ....[1]....
        /*00d4*/ 	.word	0x00000270
        /*00d8*/ 	.word	0x000000ff
        /*00dc*/ 	.word	0x00000028
        /*00e0*/ 	.short	0x0100
        /*00e2*/ 	.byte	0x08
	.zero		1


	//   ....[2]....
        /*00e4*/ 	.word	0x00000280
        /*00e8*/ 	.word	0x000000ff
        /*00ec*/ 	.word	0x00000008
        /*00f0*/ 	.short	0x0100
        /*00f2*/ 	.byte	0x08
	.zero		1


	//   ....[3]....
        /*00f4*/ 	.word	0x00000290
        /*00f8*/ 	.word	0x000000ff
        /*00fc*/ 	.word	0x00000030
        /*0100*/ 	.short	0x0100
        /*0102*/ 	.byte	0x08
	.zero		1


	//   ....[4]....
        /*0104*/ 	.word	0x000002a0
        /*0108*/ 	.word	0x000000ff
        /*010c*/ 	.word	0x00000010
        /*0110*/ 	.short	0x0100
        /*0112*/ 	.byte	0x08
	.zero		1


	//   ....[5]....
        /*0114*/ 	.word	0x000002b0
        /*0118*/ 	.word	0x000000ff
        /*011c*/ 	.word	0x00000038
        /*0120*/ 	.short	0x0100
        /*0122*/ 	.byte	0x08
	.zero		1


	//   ....[6]....
        /*0124*/ 	.word	0x000002c0
        /*0128*/ 	.word	0x000000ff
        /*012c*/ 	.word	0x00000018
        /*0130*/ 	.short	0x0100
        /*0132*/ 	.byte	0x08
	.zero		1


	//   ....[7]....
        /*0134*/ 	.word	0x000002d0
        /*0138*/ 	.word	0x000000ff
        /*013c*/ 	.word	0x00000040
        /*0140*/ 	.short	0x0100
        /*0142*/ 	.byte	0x08
	.zero		1


	//   ....[8]....
        /*0144*/ 	.word	0x000002e0
        /*0148*/ 	.word	0x000000ff
        /*014c*/ 	.word	0x00000020
        /*0150*/ 	.short	0x0100
        /*0152*/ 	.byte	0x08
	.zero		1


	//   ....[9]....
        /*0154*/ 	.word	0x000002f0
        /*0158*/ 	.word	0x000000ff
        /*015c*/ 	.word	0x00000048
        /*0160*/ 	.short	0x0100
        /*0162*/ 	.byte	0x08
	.zero		1


	//   ....[10]....
        /*0164*/ 	.word	0x00000820
        /*0168*/ 	.word	0x000000ff
        /*016c*/ 	.word	0x00000080
        /*0170*/ 	.short	0x0100
        /*0172*/ 	.byte	0x08
	.zero		1


	//   ....[11]....
        /*0174*/ 	.word	0x000008b0
        /*0178*/ 	.word	0x000000ff
        /*017c*/ 	.word	0x00000088
        /*0180*/ 	.short	0x0100
        /*0182*/ 	.byte	0x08
	.zero		1


	//   ....[12]....
        /*0184*/ 	.word	0x000008f0
        /*0188*/ 	.word	0x000000ff
        /*018c*/ 	.word	0x00000060
        /*0190*/ 	.short	0x0100
        /*0192*/ 	.byte	0x09
	.zero		1


	//   ....[13]....
        /*0194*/ 	.word	0x00000900
        /*0198*/ 	.word	0x000000ff
        /*019c*/ 	.word	0x00000068
        /*01a0*/ 	.short	0x0100
        /*01a2*/ 	.byte	0x09
	.zero		1


	//   ....[14]....
        /*01a4*/ 	.word	0x00000910
        /*01a8*/ 	.word	0x000000ff
        /*01ac*/ 	.word	0x00000070
        /*01b0*/ 	.short	0x0100
        /*01b2*/ 	.byte	0x09
	.zero		1


	//   ....[15]....
        /*01b4*/ 	.word	0x00000920
        /*01b8*/ 	.word	0x000000ff
        /*01bc*/ 	.word	0x00000078
        /*01c0*/ 	.short	0x0100
        /*01c2*/ 	.byte	0x09
	.zero		1


	//   ....[16]....
        /*01c4*/ 	.word	0x00001750
        /*01c8*/ 	.word	0x0000005f
        /*01cc*/ 	.word	0x00000000
        /*01d0*/ 	.short	0x010a
        /*01d2*/ 	.byte	0x2a
	.zero		1


	//   ....[17]....
        /*01d4*/ 	.word	0x00001900
        /*01d8*/ 	.word	0x00000003
        /*01dc*/ 	.word	0x00000000
        /*01e0*/ 	.short	0x010a
        /*01e2*/ 	.byte	0x3f
	.zero		1


	//   ....[18]....
        /*01e4*/ 	.word	0x00001940
        /*01e8*/ 	.word	0x00000003
        /*01ec*/ 	.word	0x00000000
        /*01f0*/ 	.short	0x010a
        /*01f2*/ 	.byte	0x3f
	.zero		1


	//   ....[19]....
        /*01f4*/ 	.word	0x00001b40
        /*01f8*/ 	.word	0x000000ff
        /*01fc*/ 	.word	0x00000000
        /*0200*/ 	.short	0x010a
        /*0202*/ 	.byte	0x04
	.zero		1


	//   ....[20]....
        /*0204*/ 	.word	0x00001b80
        /*0208*/ 	.word	0x000000ff
        /*020c*/ 	.word	0x00000000
        /*0210*/ 	.short	0x010a
        /*0212*/ 	.byte	0x04
	.zero		1


	//   ....[21]....
        /*0214*/ 	.word	0x00001ce0
        /*0218*/ 	.word	0x00000005
        /*021c*/ 	.word	0x00000000
        /*0220*/ 	.short	0x0101
        /*0222*/ 	.byte	0x3f
	.zero		1


	//   ....[22]....
        /*0224*/ 	.word	0x00001de0
        /*0228*/ 	.word	0x00000060
        /*022c*/ 	.word	0x00000000
        /*0230*/ 	.short	0x0101
        /*0232*/ 	.byte	0x2f
	.zero		1


	//   ....[23]....
        /*0234*/ 	.word	0x00001ee0
        /*0238*/ 	.word	0x00000003
        /*023c*/ 	.word	0x00000000
        /*0240*/ 	.short	0x0101
        /*0242*/ 	.byte	0x3f
	.zero		1


	//   ....[24]....
        /*0244*/ 	.word	0x00001fa0
        /*0248*/ 	.word	0x0000005f
        /*024c*/ 	.word	0x00000010
        /*0250*/ 	.short	0x010a
        /*0252*/ 	.byte	0x2a
	.zero		1


	//   ....[25]....
        /*0254*/ 	.word	0x000053e0
        /*0258*/ 	.word	0x00000062
        /*025c*/ 	.word	0x00000000
        /*0260*/ 	.short	0x0101
        /*0262*/ 	.byte	0x2f
	.zero		1


	//   ....[26]....
        /*0264*/ 	.word	0x00005e80
        /*0268*/ 	.word	0x0000000a
        /*026c*/ 	.word	0x00000028
        /*0270*/ 	.short	0x010a
        /*0272*/ 	.byte	0x3f
	.zero		1


	//   ....[27]....
        /*0274*/ 	.word	0x00006240
        /*0278*/ 	.word	0x00000005
        /*027c*/ 	.word	0x00000088
        /*0280*/ 	.short	0x0101
        /*0282*/ 	.byte	0x3f
	.zero		1


	//   ....[28]....
        /*0284*/ 	.word	0x000069c0
        /*0288*/ 	.word	0x00000009
        /*028c*/ 	.word	0x00000000
        /*0290*/ 	.short	0x010a
        /*0292*/ 	.byte	0x3f
	.zero		1


	//   ....[29]....
        /*0294*/ 	.word	0x00006a40
        /*0298*/ 	.word	0x00000008
        /*029c*/ 	.word	0x00000000
        /*02a0*/ 	.short	0x010a
        /*02a2*/ 	.byte	0x3f
	.zero		1


	//   ....[30]....
        /*02a4*/ 	.word	0x00006ad0
        /*02a8*/ 	.word	0x00000009
        /*02ac*/ 	.word	0x00000000
        /*02b0*/ 	.short	0x010a
        /*02b2*/ 	.byte	0x3f
	.zero		1


	//   ....[31]....
        /*02b4*/ 	.word	0x00006b60
        /*02b8*/ 	.word	0x00000006
        /*02bc*/ 	.word	0x00000000
        /*02c0*/ 	.short	0x010a
        /*02c2*/ 	.byte	0x3f
	.zero		1


	//   ....[32]....
        /*02c4*/ 	.word	0x00006bf0
        /*02c8*/ 	.word	0x00000003
        /*02cc*/ 	.word	0x00000000
        /*02d0*/ 	.short	0x010a
        /*02d2*/ 	.byte	0x3f
	.zero		1


	//   ....[33]....
        /*02d4*/ 	.word	0x00006c50
        /*02d8*/ 	.word	0x00000061
        /*02dc*/ 	.word	0x00000000
        /*02e0*/ 	.short	0x010a
        /*02e2*/ 	.byte	0x3f
	.zero		1


	//   ....[34]....
        /*02e4*/ 	.word	0x00006ca0
        /*02e8*/ 	.word	0x00000003
        /*02ec*/ 	.word	0x00000000
        /*02f0*/ 	.short	0x010a
        /*02f2*/ 	.byte	0x3f
	.zero		1


	//   ....[35]....
        /*02f4*/ 	.word	0x00006d00
        /*02f8*/ 	.word	0x00000005
        /*02fc*/ 	.word	0x00000000
        /*0300*/ 	.short	0x010a
        /*0302*/ 	.byte	0x3f
	.zero		1


	//   ....[36]....
        /*0304*/ 	.word	0x00006d50
        /*0308*/ 	.word	0x00000061
        /*030c*/ 	.word	0x00000010
        /*0310*/ 	.short	0x010a
        /*0312*/ 	.byte	0x3f
	.zero		1


	//   ....[37]....
        /*0314*/ 	.word	0x00006e20
        /*0318*/ 	.word	0x0000000a
        /*031c*/ 	.word	0x00000028
        /*0320*/ 	.short	0x010a
        /*0322*/ 	.byte	0x3f
	.zero		1


	//   ....[38]....
        /*0324*/ 	.word	0x00006ef0
        /*0328*/ 	.word	0x00000009
        /*032c*/ 	.word	0x00000000
        /*0330*/ 	.short	0x010a
        /*0332*/ 	.byte	0x3f
	.zero		1


	//   ....[39]....
        /*0334*/ 	.word	0x00006f40
        /*0338*/ 	.word	0x00000008
        /*033c*/ 	.word	0x00000000
        /*0340*/ 	.short	0x010a
        /*0342*/ 	.byte	0x3f
	.zero		1


	//   ....[40]....
        /*0344*/ 	.word	0x00006f90
        /*0348*/ 	.word	0x00000009
        /*034c*/ 	.word	0x00000000
        /*0350*/ 	.short	0x010a
        /*0352*/ 	.byte	0x3f
	.zero		1


	//   ....[41]....
        /*0354*/ 	.word	0x00006fe0
        /*0358*/ 	.word	0x00000006
        /*035c*/ 	.word	0x00000000
        /*0360*/ 	.short	0x010a
        /*0362*/ 	.byte	0x3f
	.zero		1


	//----- nvinfo : EIATTR_NUM_MBARRIERS
	.align		4
.L_37:
        /*0364*/ 	.byte	0x03, 0x38
        /*0366*/ 	.short	0x0010


	//----- nvinfo : EIATTR_EXIT_INSTR_OFFSETS
	.align		4
        /*0368*/ 	.byte	0x04, 0x1c
        /*036a*/ 	.short	(.L_39 - .L_38)


	//   ....[0]....
.L_38:
        /*036c*/ 	.word	0x00001410


	//   ....[1]....
        /*0370*/ 	.word	0x00001470


	//   ....[2]....
        /*0374*/ 	.word	0x00005a70


	//   ....[3]....
        /*0378*/ 	.word	0x00005aa0


	//   ....[4]....
        /*037c*/ 	.word	0x00006c40


	//----- nvinfo : EIATTR_MAX_THREADS
	.align		4
.L_39:
        /*0380*/ 	.byte	0x04, 0x05
        /*0382*/ 	.short	(.L_41 - .L_40)
.L_40:
        /*0384*/ 	.word	0x00000180
        /*0388*/ 	.word	0x00000001
        /*038c*/ 	.word	0x00000001


	//----- nvinfo : EIATTR_CRS_STACK_SIZE
	.align		4
.L_41:
        /*0390*/ 	.byte	0x04, 0x1e
        /*0392*/ 	.short	(.L_43 - .L_42)
.L_42:
        /*0394*/ 	.word	0x00000000


	//----- nvinfo : EIATTR_CBANK_PARAM_SIZE
	.align		4
.L_43:
        /*0398*/ 	.byte	0x03, 0x19
        /*039a*/ 	.short	0x0470


	//----- nvinfo : EIATTR_PARAM_CBANK
	.align		4
        /*039c*/ 	.byte	0x04, 0x0a
        /*039e*/ 	.short	(.L_45 - .L_44)
	.align		4
.L_44:
        /*03a0*/ 	.word	index@(.nv.constant0._ZN7cutlass13device_kernelINS_4gemm6kernel13GemmUniversalIN4cute5tupleIJiiiiEEENS1_10collective13CollectiveMmaINS1_34MainloopSm90TmaGmmaWarpSpecializedILi5ENS5_IJNS4_1CILi2EEESB_NSA_ILi1EEEEEENS1_32KernelTmaWarpSpecializedPingpongEEENS5_IJNSA_ILi64EEENSA_ILi128EEESG_EEEaNS5_IJlSC_lEEEaSJ_NS4_8TiledMMAINS4_8MMA_AtomIJNS4_4SM904GMMA27MMA_64x128x32_S32S8S8_SS_TNEEEENS4_6LayoutINS5_IJSC_SC_SC_EEENS5_IJNSA_ILi0EEESS_SS_EEEEENS5_IJNS4_10UnderscoreESV_SV_EEEEENS4_23SM90_TMA_LOAD_MULTICASTENS4_14ComposedLayoutINS4_7SwizzleILi2ELi4ELi3EEENS4_18smem_ptr_flag_bitsILi8EEENSQ_INS5_IJNSA_ILi8EEESG_EEENS5_IJSG_SC_EEEEEEEvNS4_8identityESY_S18_vS19_EENS_8epilogue10collective6detail29Sm90TmaWarpSpecializedAdapterINS1C_15DefaultEpilogueIaSJ_SJ_NS1B_6thread17LinearCombinationIaLi1EiiLNS1G_9ScaleType4KindE0ELNS_15FloatRoundStyleE2EaEENS1_15EpilogueDefaultEEEEEvvEEEEvNT_6ParamsE)
        /*03a4*/ 	.short	0x0210
        /*03a6*/ 	.short	0x0470


	//----- nvinfo : EIATTR_SW_WAR
	.align		4
.L_45:
        /*03a8*/ 	.byte	0x04, 0x36
        /*03aa*/ 	.short	(.L_47 - .L_46)
.L_46:
        /*03ac*/ 	.word	0x00000008
.L_47:


//--------------------- .nv.callgraph             --------------------------
	.section	.nv.callgraph,"",@"SHT_CUDA_CALLGRAPH"
	.align	4
	.sectionentsize	8
	.align		4
        /*0000*/ 	.word	0x00000000
	.align		4
        /*0004*/ 	.word	0xffffffff
	.align		4
        /*0008*/ 	.word	index@(_ZN7cutlass13device_kernelINS_4gemm6kernel13GemmUniversalIN4cute5tupleIJiiiiEEENS1_10collective13CollectiveMmaINS1_34MainloopSm90TmaGmmaWarpSpecializedILi5ENS5_IJNS4_1CILi2EEESB_NSA_ILi1EEEEEENS1_32KernelTmaWarpSpecializedPingpongEEENS5_IJNSA_ILi64EEENSA_ILi128EEESG_EEEaNS5_IJlSC_lEEEaSJ_NS4_8TiledMMAINS4_8MMA_AtomIJNS4_4SM904GMMA27MMA_64x128x32_S32S8S8_SS_TNEEEENS4_6LayoutINS5_IJSC_SC_SC_EEENS5_IJNSA_ILi0EEESS_SS_EEEEENS5_IJNS4_10UnderscoreESV_SV_EEEEENS4_23SM90_TMA_LOAD_MULTICASTENS4_14ComposedLayoutINS4_7SwizzleILi2ELi4ELi3EEENS4_18smem_ptr_flag_bitsILi8EEENSQ_INS5_IJNSA_ILi8EEESG_EEENS5_IJSG_SC_EEEEEEEvNS4_8identityESY_S18_vS19_EENS_8epilogue10collective6detail29Sm90TmaWarpSpecializedAdapterINS1C_15DefaultEpilogueIaSJ_SJ_NS1B_6thread17LinearCombinationIaLi1EiiLNS1G_9ScaleType4KindE0ELNS_15FloatRoundStyleE2EaEENS1_15EpilogueDefaultEEEEEvvEEEEvNT_6ParamsE)
	.align		4
        /*000c*/ 	.word	index@(__assertfail)
	.align		4
        /*0010*/ 	.word	0x00000000
	.align		4
        /*0014*/ 	.word	0xfffffffe
	.align		4
        /*0018*/ 	.word	0x00000000
	.align		4
        /*001c*/ 	.word	0xfffffffd
	.align		4
        /*0020*/ 	.word	0x00000000
	.align		4
        /*0024*/ 	.word	0xfffffffc


//--------------------- .nv.constant4             --------------------------
	.section	.nv.constant4,"a",@progbits
	.align	8
	.align		8
.nv.constant4:
        /*0000*/ 	.dword	__assertfail
	.align		8
        /*0008*/ 	.dword	__unnamed_1
	.align		8
        /*0010*/ 	.dword	_ZN39_INTERNAL_eba2a7cb_4_k_cu_f6153263_57234cuda3std3__45__cpo5beginE
	.align		8
        /*0018*/ 	.dword	_ZN39_INTERNAL_eba2a7cb_4_k_cu_f6153263_57234cuda3std3__45__cpo3endE
	.align		8
        /*0020*/ 	.dword	_ZN39_INTERNAL_eba2a7cb_4_k_cu_f6153263_57234cuda3std3__45__cpo6cbeginE
	.align		8
        /*0028*/ 	.dword	_ZN39_INTERNAL_eba2a7cb_4_k_cu_f6153263_57234cuda3std3__45__cpo4cendE
	.align		8
        /*0030*/ 	.dword	_ZN39_INTERNAL_eba2a7cb_4_k_cu_f6153263_57234cuda3std3__441_GLOBAL__N__eba2a7cb_4_k_cu_f6153263_57236ignoreE
	.align		8
        /*0038*/ 	.dword	_ZN39_INTERNAL_eba2a7cb_4_k_cu_f6153263_57234cuda3std3__419piecewise_constructE
	.align		8
        /*0040*/ 	.dword	_ZN39_INTERNAL_eba2a7cb_4_k_cu_f6153263_57234cuda3std3__48in_placeE
	.align		8
        /*0048*/ 	.dword	_ZN39_INTERNAL_eba2a7cb_4_k_cu_f6153263_57234cuda3std6ranges3__45__cpo4swapE
	.align		8
        /*0050*/ 	.dword	_ZN39_INTERNAL_eba2a7cb_4_k_cu_f6153263_57234cuda3std6ranges3__45__cpo9iter_moveE
	.align		8
        /*0058*/ 	.dword	_ZN39_INTERNAL_eba2a7cb_4_k_cu_f6153263_57234cute7productE
	.align		8
        /*0060*/ 	.dword	_ZN39_INTERNAL_eba2a7cb_4_k_cu_f6153263_57234cute1_E
	.align		8
        /*0068*/ 	.dword	$str$22
	.align		8
        /*0070*/ 	.dword	$str$23


//--------------------- .text._ZN7cutlass13device_kernelINS_4gemm6kernel13GemmUniversalIN4cute5tupleIJiiiiEEENS1_10collective13CollectiveMmaINS1_34MainloopSm90TmaGmmaWarpSpecializedILi5ENS5_IJNS4_1CILi2EEESB_NSA_ILi1EEEEEENS1_32KernelTmaWarpSpecializedPingpongEEENS5_IJNSA_ILi64EEENSA_ILi128EEESG_EEEaNS5_IJlSC_lEEEaSJ_NS4_8TiledMMAINS4_8MMA_AtomIJNS4_4SM904GMMA27MMA_64x128x32_S32S8S8_SS_TNEEEENS4_6LayoutINS5_IJSC_SC_SC_EEENS5_IJNSA_ILi0EEESS_SS_EEEEENS5_IJNS4_10UnderscoreESV_SV_EEEEENS4_23SM90_TMA_LOAD_MULTICASTENS4_14ComposedLayoutINS4_7SwizzleILi2ELi4ELi3EEENS4_18smem_ptr_flag_bitsILi8EEENSQ_INS5_IJNSA_ILi8EEESG_EEENS5_IJSG_SC_EEEEEEEvNS4_8identityESY_S18_vS19_EENS_8epilogue10collective6detail29Sm90TmaWarpSpecializedAdapterINS1C_15DefaultEpilogueIaSJ_SJ_NS1B_6thread17LinearCombinationIaLi1EiiLNS1G_9ScaleType4KindE0ELNS_15FloatRoundStyleE2EaEENS1_15EpilogueDefaultEEEEEvvEEEEvNT_6ParamsE --------------------------
	.section	.text._ZN7cutlass13device_kernelINS_4gemm6kernel13GemmUniversalIN4cute5tupleIJiiiiEEENS1_10collective13CollectiveMmaINS1_34MainloopSm90TmaGmmaWarpSpecializedILi5ENS5_IJNS4_1CILi2EEESB_NSA_ILi1EEEEEENS1_32KernelTmaWarpSpecializedPingpongEEENS5_IJNSA_ILi64EEENSA_ILi128EEESG_EEEaNS5_IJlSC_lEEEaSJ_NS4_8TiledMMAINS4_8MMA_AtomIJNS4_4SM904GMMA27MMA_64x128x32_S32S8S8_SS_TNEEEENS4_6LayoutINS5_IJSC_SC_SC_EEENS5_IJNSA_ILi0EEESS_SS_EEEEENS5_IJNS4_10UnderscoreESV_SV_EEEEENS4_23SM90_TMA_LOAD_MULTICASTENS4_14ComposedLayoutINS4_7SwizzleILi2ELi4ELi3EEENS4_18smem_ptr_flag_bitsILi8EEENSQ_INS5_IJNSA_ILi8EEESG_EEENS5_IJSG_SC_EEEEEEEvNS4_8identityESY_S18_vS19_EENS_8epilogue10collective6detail29Sm90TmaWarpSpecializedAdapterINS1C_15DefaultEpilogueIaSJ_SJ_NS1B_6thread17LinearCombinationIaLi1EiiLNS1G_9ScaleType4KindE0ELNS_15FloatRoundStyleE2EaEENS1_15EpilogueDefaultEEEEEvvEEEEvNT_6ParamsE,"ax",@progbits
	.align	128
.text._ZN7cutlass13device_kernelINS_4gemm6kernel13GemmUniversalIN4cute5tupleIJiiiiEEENS1_10collective13CollectiveMmaINS1_34MainloopSm90TmaGmmaWarpSpecializedILi5ENS5_IJNS4_1CILi2EEESB_NSA_ILi1EEEEEENS1_32KernelTmaWarpSpecializedPingpongEEENS5_IJNSA_ILi64EEENSA_ILi128EEESG_EEEaNS5_IJlSC_lEEEaSJ_NS4_8TiledMMAINS4_8MMA_AtomIJNS4_4SM904GMMA27MMA_64x128x32_S32S8S8_SS_TNEEEENS4_6LayoutINS5_IJSC_SC_SC_EEENS5_IJNSA_ILi0EEESS_SS_EEEEENS5_IJNS4_10UnderscoreESV_SV_EEEEENS4_23SM90_TMA_LOAD_MULTICASTENS4_14ComposedLayoutINS4_7SwizzleILi2ELi4ELi3EEENS4_18smem_ptr_flag_bitsILi8EEENSQ_INS5_IJNSA_ILi8EEESG_EEENS5_IJSG_SC_EEEEEEEvNS4_8identityESY_S18_vS19_EENS_8epilogue10collective6detail29Sm90TmaWarpSpecializedAdapterINS1C_15DefaultEpilogueIaSJ_SJ_NS1B_6thread17LinearCombinationIaLi1EiiLNS1G_9ScaleType4KindE0ELNS_15FloatRoundStyleE2EaEENS1_15EpilogueDefaultEEEEEvvEEEEvNT_6ParamsE:
        .type           _ZN7cutlass13device_kernelINS_4gemm6kernel13GemmUniversalIN4cute5tupleIJiiiiEEENS1_10collective13CollectiveMmaINS1_34MainloopSm90TmaGmmaWarpSpecializedILi5ENS5_IJNS4_1CILi2EEESB_NSA_ILi1EEEEEENS1_32KernelTmaWarpSpecializedPingpongEEENS5_IJNSA_ILi64EEENSA_ILi128EEESG_EEEaNS5_IJlSC_lEEEaSJ_NS4_8TiledMMAINS4_8MMA_AtomIJNS4_4SM904GMMA27MMA_64x128x32_S32S8S8_SS_TNEEEENS4_6LayoutINS5_IJSC_SC_SC_EEENS5_IJNSA_ILi0EEESS_SS_EEEEENS5_IJNS4_10UnderscoreESV_SV_EEEEENS4_23SM90_TMA_LOAD_MULTICASTENS4_14ComposedLayoutINS4_7SwizzleILi2ELi4ELi3EEENS4_18smem_ptr_flag_bitsILi8EEENSQ_INS5_IJNSA_ILi8EEESG_EEENS5_IJSG_SC_EEEEEEEvNS4_8identityESY_S18_vS19_EENS_8epilogue10collective6detail29Sm90TmaWarpSpecializedAdapterINS1C_15DefaultEpilogueIaSJ_SJ_NS1B_6thread17LinearCombinationIaLi1EiiLNS1G_9ScaleType4KindE0ELNS_15FloatRoundStyleE2EaEENS1_15EpilogueDefaultEEEEEvvEEEEvNT_6ParamsE,@function
        .size           _ZN7cutlass13device_kernelINS_4gemm6kernel13GemmUniversalIN4cute5tupleIJiiiiEEENS1_10collective13CollectiveMmaINS1_34MainloopSm90TmaGmmaWarpSpecializedILi5ENS5_IJNS4_1CILi2EEESB_NSA_ILi1EEEEEENS1_32KernelTmaWarpSpecializedPingpongEEENS5_IJNSA_ILi64EEENSA_ILi128EEESG_EEEaNS5_IJlSC_lEEEaSJ_NS4_8TiledMMAINS4_8MMA_AtomIJNS4_4SM904GMMA27MMA_64x128x32_S32S8S8_SS_TNEEEENS4_6LayoutINS5_IJSC_SC_SC_EEENS5_IJNSA_ILi0EEESS_SS_EEEEENS5_IJNS4_10UnderscoreESV_SV_EEEEENS4_23SM90_TMA_LOAD_MULTICASTENS4_14ComposedLayoutINS4_7SwizzleILi2ELi4ELi3EEENS4_18smem_ptr_flag_bitsILi8EEENSQ_INS5_IJNSA_ILi8EEESG_EEENS5_IJSG_SC_EEEEEEEvNS4_8identityESY_S18_vS19_EENS_8epilogue10collective6detail29Sm90TmaWarpSpecializedAdapterINS1C_15DefaultEpilogueIaSJ_SJ_NS1B_6thread17LinearCombinationIaLi1EiiLNS1G_9ScaleType4KindE0ELNS_15FloatRoundStyleE2EaEENS1_15EpilogueDefaultEEEEEvvEEEEvNT_6ParamsE,(.L_x_207 - _ZN7cutlass13device_kernelINS_4gemm6kernel13GemmUniversalIN4cute5tupleIJiiiiEEENS1_10collective13CollectiveMmaINS1_34MainloopSm90TmaGmmaWarpSpecializedILi5ENS5_IJNS4_1CILi2EEESB_NSA_ILi1EEEEEENS1_32KernelTmaWarpSpecializedPingpongEEENS5_IJNSA_ILi64EEENSA_ILi128EEESG_EEEaNS5_IJlSC_lEEEaSJ_NS4_8TiledMMAINS4_8MMA_AtomIJNS4_4SM904GMMA27MMA_64x128x32_S32S8S8_SS_TNEEEENS4_6LayoutINS5_IJSC_SC_SC_EEENS5_IJNSA_ILi0EEESS_SS_EEEEENS5_IJNS4_10UnderscoreESV_SV_EEEEENS4_23SM90_TMA_LOAD_MULTICASTENS4_14ComposedLayoutINS4_7SwizzleILi2ELi4ELi3EEENS4_18smem_ptr_flag_bitsILi8EEENSQ_INS5_IJNSA_ILi8EEESG_EEENS5_IJSG_SC_EEEEEEEvNS4_8identityESY_S18_vS19_EENS_8epilogue10collective6detail29Sm90TmaWarpSpecializedAdapterINS1C_15DefaultEpilogueIaSJ_SJ_NS1B_6thread17LinearCombinationIaLi1EiiLNS1G_9ScaleType4KindE0ELNS_15FloatRoundStyleE2EaEENS1_15EpilogueDefaultEEEEEvvEEEEvNT_6ParamsE)
        .other          _ZN7cutlass13device_kernelINS_4gemm6kernel13GemmUniversalIN4cute5tupleIJiiiiEEENS1_10collective13CollectiveMmaINS1_34MainloopSm90TmaGmmaWarpSpecializedILi5ENS5_IJNS4_1CILi2EEESB_NSA_ILi1EEEEEENS1_32KernelTmaWarpSpecializedPingpongEEENS5_IJNSA_ILi64EEENSA_ILi128EEESG_EEEaNS5_IJlSC_lEEEaSJ_NS4_8TiledMMAINS4_8MMA_AtomIJNS4_4SM904GMMA27MMA_64x128x32_S32S8S8_SS_TNEEEENS4_6LayoutINS5_IJSC_SC_SC_EEENS5_IJNSA_ILi0EEESS_SS_EEEEENS5_IJNS4_10UnderscoreESV_SV_EEEEENS4_23SM90_TMA_LOAD_MULTICASTENS4_14ComposedLayoutINS4_7SwizzleILi2ELi4ELi3EEENS4_18smem_ptr_flag_bitsILi8EEENSQ_INS5_IJNSA_ILi8EEESG_EEENS5_IJSG_SC_EEEEEEEvNS4_8identityESY_S18_vS19_EENS_8epilogue10collective6detail29Sm90TmaWarpSpecializedAdapterINS1C_15DefaultEpilogueIaSJ_SJ_NS1B_6thread17LinearCombinationIaLi1EiiLNS1G_9ScaleType4KindE0ELNS_15FloatRoundStyleE2EaEENS1_15EpilogueDefaultEEEEEvvEEEEvNT_6ParamsE,@"STO_CUDA_ENTRY STV_DEFAULT"
_ZN7cutlass13device_kernelINS_4gemm6kernel13GemmUniversalIN4cute5tupleIJiiiiEEENS1_10collective13CollectiveMmaINS1_34MainloopSm90TmaGmmaWarpSpecializedILi5ENS5_IJNS4_1CILi2EEESB_NSA_ILi1EEEEEENS1_32KernelTmaWarpSpecializedPingpongEEENS5_IJNSA_ILi64EEENSA_ILi128EEESG_EEEaNS5_IJlSC_lEEEaSJ_NS4_8TiledMMAINS4_8MMA_AtomIJNS4_4SM904GMMA27MMA_64x128x32_S32S8S8_SS_TNEEEENS4_6LayoutINS5_IJSC_SC_SC_EEENS5_IJNSA_ILi0EEESS_SS_EEEEENS5_IJNS4_10UnderscoreESV_SV_EEEEENS4_23SM90_TMA_LOAD_MULTICASTENS4_14ComposedLayoutINS4_7SwizzleILi2ELi4ELi3EEENS4_18smem_ptr_flag_bitsILi8EEENSQ_INS5_IJNSA_ILi8EEESG_EEENS5_IJSG_SC_EEEEEEEvNS4_8identityESY_S18_vS19_EENS_8epilogue10collective6detail29Sm90TmaWarpSpecializedAdapterINS1C_15DefaultEpilogueIaSJ_SJ_NS1B_6thread17LinearCombinationIaLi1EiiLNS1G_9ScaleType4KindE0ELNS_15FloatRoundStyleE2EaEENS1_15EpilogueDefaultEEEEEvvEEEEvNT_6ParamsE:
[----:B------:R-:W0:Y:S02]  /*0000*/  LDC R1, c[0x0][0x28] ;  /* 0x00000a00ff017b82 */ /* 0x000e240000000800 */
[----:B0-----:R-:W-:Y:S01]  /*0010*/  VIADD R1, R1, 0xfffffff8 ;  /* 0xfffffff801017836 */ /* 0x001fe20000000000 */
[----:B------:R-:W0:Y:S01]  /*0020*/  S2R R4, SR_TID.X ;  /* 0x0000000000047919 */ /* 0x000e220000002100 */
[----:B------:R-:W-:Y:S01]  /*0030*/  ELECT P0, URZ, PT ;  /* 0x00000000003f782f */ /* 0x000fe20003800000 */
[----:B------:R-:W-:Y:S01]  /*0040*/  BSSY B0, `(.L_x_0) ;  /* 0x000000f000007945 */ /* 0x000fe20003800000 */
[--C-:B0-----:R-:W-:Y:S02]  /*0050*/  SHF.R.U32.HI R2, RZ, 0x5, R4.reuse ;  /* 0x00000005ff027819 */ /* 0x101fe40000011604 */
[----:B------:R-:W-:-:S03]  /*0060*/  SHF.R.U32.HI R7, RZ, 0x7, R4 ;  /* 0x00000007ff077819 */ /* 0x000fc60000011604 */
[----:B------:R-:W0:Y:S04]  /*0070*/  SHFL.IDX PT, R5, R2, RZ, 0x1f ;  /* 0x00001fff02057589 */ /* 0x000e2800000e0000 */
[----:B------:R1:W2:Y:S01]  /*0080*/  SHFL.IDX PT, R10, R7, RZ, 0x1f ;  /* 0x00001fff070a7589 */ /* 0x0002a200000e0000 */
[----:B0-----:R-:W-:-:S13]  /*0090*/  ISETP.NE.OR P0, PT, R5, RZ, !P0 ;  /* 0x000000ff0500720c */ /* 0x001fda0004705670 */
[----:B-12---:R-:W-:Y:S05]  /*00a0*/  @P0 BRA `(.L_x_1) ;  /* 0x0000000000200947 */ /* 0x006fea0003800000 */
[----:B------:R-:W-:Y:S02]  /*00b0*/  ULDC.64 UR4, c[0x0][0x198] ;  /* 0x0000660000047ab9 */ /* 0x000fe40000000a00 */
[----:B------:R-:W-:Y:S02]  /*00c0*/  UIADD3 UR6, UP0, UR4, 0xf0, URZ ;  /* 0x000000f004067890 */ /* 0x000fe4000ff1e03f */
[----:B------:R-:W-:Y:S02]  /*00d0*/  UIADD3 UR4, UP1, UR4, 0x1f0, URZ ;  /* 0x000001f004047890 */ /* 0x000fe4000ff3e03f */
[----:B------:R-:W-:Y:S02]  /*00e0*/  UIADD3.X UR7, URZ, UR5, URZ, UP0, !UPT ;  /* 0x000000053f077290 */ /* 0x000fe400087fe43f */
[----:B------:R-:W-:-:S07]  /*00f0*/  UIADD3.X UR5, URZ, UR5, URZ, UP1, !UPT ;  /* 0x000000053f057290 */ /* 0x000fce0008ffe43f */
[----:B------:R0:W-:Y:S02]  /*0100*/  UTMACCTL.PF [UR6] ;  /* 0x00000000060079b9 */ /* 0x0001e40008040000 */
[----:B------:R0:W-:Y:S02]  /*0110*/  UTMACCTL.PF [UR4] ;  /* 0x00000000040079b9 */ /* 0x0001e40008040000 */
[----:B0-----:R-:W-:Y:S01]  /*0120*/  NOP ;  /* 0x0000000000007918 */ /* 0x001fe20000000000 */
.L_x_1:
[----:B------:R-:W-:Y:S05]  /*0130*/  BSYNC B0 ;  /* 0x0000000000007941 */ /* 0x000fea0003800000 */
.L_x_0:
[----:B------:R-:W0:Y:S01]  /*0140*/  SHFL.IDX PT, R8, R2, RZ, 0x1f ;  /* 0x00001fff02087589 */ /* 0x000e2200000e0000 */
[----:B------:R-:W-:-:S04]  /*0150*/  SHF.R.S32.HI R3, RZ, 0x1f, R4 ;  /* 0x0000001fff037819 */ /* 0x000fc80000011404 */
[----:B------:R-:W-:Y:S02]  /*0160*/  LEA.HI R3, R3, R4, RZ, 0x7 ;  /* 0x0000000403037211 */ /* 0x000fe400078f38ff */
[----:B0-----:R-:W-:-:S13]  /*0170*/  ISETP.NE.AND P0, PT, R8, RZ, PT ;  /* 0x000000ff0800720c */ /* 0x001fda0003f05270 */
[----:B------:R-:W-:Y:S05]  /*0180*/  @P0 BRA `(.L_x_2) ;  /* 0x0000000000600947 */ /* 0x000fea0003800000 */
[----:B------:R-:W0:Y:S01]  /*0190*/  S2UR UR8, SR_CgaCtaId ;  /* 0x00000000000879c3 */ /* 0x000e220000008800 */
[----:B------:R-:W-:Y:S01]  /*01a0*/  UMOV UR4, 0x400 ;  /* 0x0000040000047882 */ /* 0x000fe20000000000 */
[----:B------:R-:W-:Y:S01]  /*01b0*/  UMOV UR5, 0x1 ;  /* 0x0000000100057882 */ /* 0x000fe20000000000 */
[----:B------:R-:W-:Y:S01]  /*01c0*/  UMOV UR6, 0x3 ;  /* 0x0000000300067882 */ /* 0x000fe20000000000 */
[----:B------:R-:W-:Y:S01]  /*01d0*/  ELECT P0, URZ, PT ;  /* 0x00000000003f782f */ /* 0x000fe20003800000 */
[----:B------:R-:W-:-:S04]  /*01e0*/  UIADD3 UR6, -UR6, 0x100000, URZ ;  /* 0x0010000006067890 */ /* 0x000fc8000fffe13f */
[----:B------:R-:W-:Y:S02]  /*01f0*/  USHF.L.U32 UR7, UR6, 0xb, URZ ;  /* 0x0000000b06077899 */ /* 0x000fe4000800063f */
[----:B------:R-:W-:Y:S02]  /*0200*/  USHF.L.U32 UR6, UR6, 0x1, URZ ;  /* 0x0000000106067899 */ /* 0x000fe4000800063f */
[----:B0-----:R-:W-:Y:S02]  /*0210*/  ULEA UR8, UR8, UR4, 0x18 ;  /* 0x0000000408087291 */ /* 0x001fe4000f8ec03f */
[----:B------:R-:W-:-:S04]  /*0220*/  UIADD3 UR4, -UR5, 0x100000, URZ ;  /* 0x0010000005047890 */ /* 0x000fc8000fffe13f */
[----:B------:R-:W-:Y:S02]  /*0230*/  USHF.L.U32 UR5, UR4, 0xb, URZ ;  /* 0x0000000b04057899 */ /* 0x000fe4000800063f */
[----:B------:R-:W-:Y:S01]  /*0240*/  USHF.L.U32 UR4, UR4, 0x1, URZ ;  /* 0x0000000104047899 */ /* 0x000fe2000800063f */
[----:B------:R-:W0:Y:S11]  /*0250*/  FENCE.VIEW.ASYNC.S ;  /* 0x00000000000073c6 */ /* 0x000e360000000000 */
[----:B0-----:R0:W1:Y:S01]  /*0260*/  SYNCS.EXCH.64 URZ, [UR8], UR4 ;  /* 0x00000004083f75b2 */ /* 0x0010620008000100 */
[----:B------:R0:W2:Y:S01]  /*0270*/  SYNCS.EXCH.64 URZ, [UR8+0x28], UR6 ;  /* 0x00002806083f75b2 */ /* 0x0000a20008000100 */
[----:B------:R0:W3:Y:S01]  /*0280*/  SYNCS.EXCH.64 URZ, [UR8+0x8], UR4 ;  /* 0x00000804083f75b2 */ /* 0x0000e20008000100 */
[----:B------:R0:W4:Y:S01]  /*0290*/  SYNCS.EXCH.64 URZ, [UR8+0x30], UR6 ;  /* 0x00003006083f75b2 */ /* 0x0001220008000100 */
[----:B------:R0:W0:Y:S01]  /*02a0*/  SYNCS.EXCH.64 URZ, [UR8+0x10], UR4 ;  /* 0x00001004083f75b2 */ /* 0x0000220008000100 */
[----:B------:R0:W0:Y:S01]  /*02b0*/  SYNCS.EXCH.64 URZ, [UR8+0x38], UR6 ;  /* 0x00003806083f75b2 */ /* 0x0000220008000100 */
[----:B------:R0:W0:Y:S01]  /*02c0*/  SYNCS.EXCH.64 URZ, [UR8+0x18], UR4 ;  /* 0x00001804083f75b2 */ /* 0x0000220008000100 */
[----:B------:R0:W0:Y:S01]  /*02d0*/  SYNCS.EXCH.64 URZ, [UR8+0x40], UR6 ;  /* 0x00004006083f75b2 */ /* 0x0000220008000100 */
[----:B------:R0:W0:Y:S01]  /*02e0*/  SYNCS.EXCH.64 URZ, [UR8+0x20], UR4 ;  /* 0x00002004083f75b2 */ /* 0x0000220008000100 */
[----:B------:R0:W0:Y:S01]  /*02f0*/  SYNCS.EXCH.64 URZ, [UR8+0x48], UR6 ;  /* 0x00004806083f75b2 */ /* 0x0000220008000100 */
[----:B------:R-:W-:Y:S01]  /*0300*/  NOP ;  /* 0x0000000000007918 */ /* 0x000fe20000000000 */
.L_x_2:
[----:B------:R-:W5:Y:S01]  /*0310*/  SHFL.IDX PT, R13, R2, RZ, 0x1f ;  /* 0x00001fff020d7589 */ /* 0x000f6200000e0000 */
[----:B------:R-:W1:Y:S01]  /*0320*/  S2UR UR12, SR_CTAID.X ;  /* 0x00000000000c79c3 */ /* 0x000e620000002500 */
[----:B------:R-:W-:Y:S02]  /*0330*/  LOP3.LUT R3, R3, 0xffffff80, RZ, 0xc0, !PT ;  /* 0xffffff8003037812 */ /* 0x000fe400078ec0ff */
[----:B------:R-:W-:Y:S01]  /*0340*/  ELECT P0, URZ, PT ;  /* 0x00000000003f782f */ /* 0x000fe20003800000 */
[----:B------:R2:W3:Y:S01]  /*0350*/  SHFL.IDX PT, R12, R2, RZ, 0x1f ;  /* 0x00001fff020c7589 */ /* 0x0004e200000e0000 */
[----:B------:R-:W-:Y:S01]  /*0360*/  ELECT P1, URZ, PT ;  /* 0x00000000003f782f */ /* 0x000fe20003820000 */
[----:B------:R-:W-:Y:S01]  /*0370*/  NOP ;  /* 0x0000000000007918 */ /* 0x000fe20000000000 */
[----:B------:R-:W-:Y:S01]  /*0380*/  IMAD.IADD R3, R4, 0x1, -R3 ;  /* 0x0000000104037824 */ /* 0x000fe200078e0a03 */
[----:B------:R-:W4:Y:S01]  /*0390*/  S2R R6, SR_CTAID.Y ;  /* 0x0000000000067919 */ /* 0x000f220000002600 */
[----:B0-----:R-:W-:Y:S01]  /*03a0*/  ULDC UR4, c[0x0][0x150] ;  /* 0x0000540000047ab9 */ /* 0x001fe20000000800 */
[----:B------:R-:W0:Y:S01]  /*03b0*/  LDC R14, c[0x0][0x144] ;  /* 0x00005100ff0e7b82 */ /* 0x000e220000000800 */
[----:B------:R-:W-:Y:S01]  /*03c0*/  UMOV UR11, 0x80 ;  /* 0x00000080000b7882 */ /* 0x000fe20000000000 */
[----:B------:R-:W-:Y:S01]  /*03d0*/  SHF.R.S32.HI R0, RZ, 0x1f, R3 ;  /* 0x0000001fff007819 */ /* 0x000fe20000011403 */
[----:B------:R-:W-:Y:S01]  /*03e0*/  NOP ;  /* 0x0000000000007918 */ /* 0x000fe20000000000 */
[C---:B------:R-:W-:Y:S01]  /*03f0*/  VIADD R35, R10.reuse, 0xffffffff ;  /* 0xffffffff0a237836 */ /* 0x040fe20000000000 */
[----:B------:R-:W-:Y:S01]  /*0400*/  ISETP.NE.AND P4, PT, R10, RZ, PT ;  /* 0x000000ff0a00720c */ /* 0x000fe20003f85270 */
[----:B------:R-:W-:Y:S01]  /*0410*/  IMAD.MOV.U32 R89, RZ, RZ, 0x1 ;  /* 0x00000001ff597424 */ /* 0x000fe200078e00ff */
[----:B------:R-:W-:Y:S01]  /*0420*/  LEA.HI R9, R0, R3, RZ, 0x3 ;  /* 0x0000000300097211 */ /* 0x000fe200078f18ff */
[----:B------:R-:W0:Y:S01]  /*0430*/  LDC R15, c[0x0][0x140] ;  /* 0x00005000ff0f7b82 */ /* 0x000e220000000800 */
[----:B------:R-:W-:-:S02]  /*0440*/  ISETP.GE.U32.AND P6, PT, R35, 0x2, PT ;  /* 0x000000022300780c */ /* 0x000fc40003fc6070 */
[--C-:B------:R-:W-:Y:S02]  /*0450*/  SHF.R.S32.HI R11, RZ, 0x3, R9.reuse ;  /* 0x00000003ff0b7819 */ /* 0x100fe40000011409 */
[----:B--2---:R-:W-:Y:S02]  /*0460*/  SHF.R.S32.HI R2, RZ, 0x1f, R9 ;  /* 0x0000001fff027819 */ /* 0x004fe40000011409 */
[----:B------:R-:W-:Y:S01]  /*0470*/  SHF.R.S32.HI R9, RZ, 0x1f, R8 ;  /* 0x0000001fff097819 */ /* 0x000fe20000011408 */
[----:B------:R-:W2:Y:S01]  /*0480*/  LDC R25, c[0x0][0x148] ;  /* 0x00005200ff197b82 */ /* 0x000ea20000000800 */
[----:B-----5:R-:W-:Y:S02]  /*0490*/  ISETP.NE.OR P0, PT, R13, RZ, !P0 ;  /* 0x000000ff0d00720c */ /* 0x020fe40004705670 */
[----:B-1----:R-:W-:Y:S02]  /*04a0*/  I2FP.F32.U32 R13, UR12 ;  /* 0x0000000c000d7c45 */ /* 0x002fe40008201000 */
[----:B------:R-:W-:-:S02]  /*04b0*/  LEA.HI R2, R2, R11, RZ, 0x2 ;  /* 0x0000000b02027211 */ /* 0x000fc400078f10ff */
[----:B------:R-:W-:Y:S01]  /*04c0*/  LEA.HI R9, R9, R8, RZ, 0x2 ;  /* 0x0000000809097211 */ /* 0x000fe200078f10ff */
[----:B------:R-:W-:Y:S01]  /*04d0*/  FMUL R13, R13, UR4 ;  /* 0x000000040d0d7c20 */ /* 0x000fe20008400000 */
[----:B---3--:R-:W-:Y:S01]  /*04e0*/  ISETP.NE.OR P1, PT, R12, RZ, !P1 ;  /* 0x000000ff0c00720c */ /* 0x008fe20004f25670 */
[----:B------:R-:W-:Y:S01]  /*04f0*/  ULDC UR4, c[0x0][0x154] ;  /* 0x0000550000047ab9 */ /* 0x000fe20000000800 */
[----:B------:R-:W-:Y:S02]  /*0500*/  LOP3.LUT R12, R2, 0xfffffffc, RZ, 0xc0, !PT ;  /* 0xfffffffc020c7812 */ /* 0x000fe400078ec0ff */
[----:B------:R-:W-:Y:S01]  /*0510*/  LOP3.LUT R9, R9, 0x3ffffffc, RZ, 0xc0, !PT ;  /* 0x3ffffffc09097812 */ /* 0x000fe200078ec0ff */
[----:B------:R-:W1:Y:S01]  /*0520*/  F2I.U32.TRUNC.NTZ R13, R13 ;  /* 0x0000000d000d7305 */ /* 0x000e62000020f000 */
[----:B------:R-:W-:Y:S01]  /*0530*/  SHF.R.S32.HI R2, RZ, 0x1f, R5 ;  /* 0x0000001fff027819 */ /* 0x000fe20000011405 */
[----:B------:R-:W-:Y:S01]  /*0540*/  IMAD.IADD R12, R11, 0x1, -R12 ;  /* 0x000000010b0c7824 */ /* 0x000fe200078e0a0c */
[----:B------:R-:W-:Y:S01]  /*0550*/  VOTEU.ALL UP1, P0 ;  /* 0x00000000003f7886 */ /* 0x000fe20000020000 */
[----:B------:R-:W-:Y:S01]  /*0560*/  IMAD.IADD R9, R8, 0x1, -R9 ;  /* 0x0000000108097824 */ /* 0x000fe200078e0a09 */
[----:B------:R-:W-:Y:S01]  /*0570*/  LEA.HI R2, R2, R5, RZ, 0x2 ;  /* 0x0000000502027211 */ /* 0x000fe200078f10ff */
[----:B------:R-:W-:Y:S01]  /*0580*/  VOTEU.ALL UP0, P0 ;  /* 0x00000000003f7886 */ /* 0x000fe20000000000 */
[----:B----4-:R-:W-:Y:S01]  /*0590*/  I2FP.F32.U32 R8, R6 ;  /* 0x0000000600087245 */ /* 0x010fe20000201000 */
[----:B------:R-:W-:Y:S01]  /*05a0*/  IMAD R9, R9, 0x4, R12 ;  /* 0x0000000409097824 */ /* 0x000fe200078e020c */
[----:B------:R-:W-:Y:S01]  /*05b0*/  LOP3.LUT R2, R2, 0xfffffffc, RZ, 0xc0, !PT ;  /* 0xfffffffc02027812 */ /* 0x000fe200078ec0ff */
[----:B------:R-:W-:Y:S01]  /*05c0*/  VOTEU.ALL UP2, P1 ;  /* 0x00000000003f7886 */ /* 0x000fe20000840000 */
[----:B------:R-:W3:Y:S01]  /*05d0*/  @!UP1 S2UR UR7, SR_CgaCtaId ;  /* 0x00000000000799c3 */ /* 0x000ee20000008800 */
[----:B------:R-:W-:Y:S01]  /*05e0*/  FMUL R8, R8, UR4 ;  /* 0x0000000408087c20 */ /* 0x000fe20008400000 */
[----:B------:R-:W-:Y:S01]  /*05f0*/  IMAD.SHL.U32 R88, R9, 0x4, RZ ;  /* 0x0000000409587824 */ /* 0x000fe200078e00ff */
[----:B------:R-:W-:Y:S01]  /*0600*/  UMOV UR4, 0x20 ;  /* 0x0000002000047882 */ /* 0x000fe20000000000 */
[----:B------:R-:W-:Y:S01]  /*0610*/  IMAD.IADD R5, R5, 0x1, -R2 ;  /* 0x0000000105057824 */ /* 0x000fe200078e0a02 */
[----:B------:R-:W-:Y:S01]  /*0620*/  LEA.HI R2, R9, R9, RZ, 0x1 ;  /* 0x0000000909027211 */ /* 0x000fe200078f08ff */
[----:B-1----:R-:W-:Y:S01]  /*0630*/  IMAD.MOV R13, RZ, RZ, -R13 ;  /* 0x000000ffff0d7224 */ /* 0x002fe200078e0a0d */
[----:B------:R-:W1:Y:S01]  /*0640*/  F2I.U32.TRUNC.NTZ R8, R8 ;  /* 0x0000000800087305 */ /* 0x000e62000020f000 */
[----:B------:R-:W4:Y:S01]  /*0650*/  @!UP2 S2UR UR10, SR_CgaCtaId ;  /* 0x00000000000aa9c3 */ /* 0x000f220000008800 */
[----:B------:R-:W-:Y:S01]  /*0660*/  LOP3.LUT R2, R2, 0xfffffffe, RZ, 0xc0, !PT ;  /* 0xfffffffe02027812 */ /* 0x000fe200078ec0ff */
[----:B0-----:R-:W-:Y:S01]  /*0670*/  IMAD R21, R14, R13, UR12 ;  /* 0x0000000c0e157e24 */ /* 0x001fe2000f8e020d */
[----:B------:R-:W-:Y:S01]  /*0680*/  @!UP1 UMOV UR6, 0x400 ;  /* 0x0000040000069882 */ /* 0x000fe20000000000 */
[----:B------:R-:W-:-:S04]  /*0690*/  @!UP1 UIADD3 UR4, -UR4, 0x100000, URZ ;  /* 0x0010000004049890 */ /* 0x000fc8000fffe13f */
[----:B------:R-:W-:Y:S02]  /*06a0*/  @!UP1 USHF.L.U32 UR5, UR4, 0xb, URZ ;  /* 0x0000000b04059899 */ /* 0x000fe4000800063f */
[----:B------:R-:W-:Y:S01]  /*06b0*/  @!UP1 USHF.L.U32 UR4, UR4, 0x1, URZ ;  /* 0x0000000104049899 */ /* 0x000fe2000800063f */
[C---:B------:R-:W-:Y:S01]  /*06c0*/  LOP3.LUT R88, R9.reuse, 0xc, R88, 0x78, !PT ;  /* 0x0000000c09587812 */ /* 0x040fe200078e7858 */
[----:B------:R-:W-:Y:S01]  /*06d0*/  IMAD.IADD R2, R9, 0x1, -R2 ;  /* 0x0000000109027824 */ /* 0x000fe200078e0a02 */
[----:B------:R-:W-:Y:S01]  /*06e0*/  @!UP2 UMOV UR9, 0x400 ;  /* 0x000004000009a882 */ /* 0x000fe20000000000 */
[----:B------:R-:W-:Y:S01]  /*06f0*/  VOTEU.ALL UP3, P1 ;  /* 0x00000000003f7886 */ /* 0x000fe20000860000 */
[----:B------:R-:W-:Y:S01]  /*0700*/  VOTEU.ALL UP4, P1 ;  /* 0x00000000003f7886 */ /* 0x000fe20000880000 */
[----:B------:R-:W-:Y:S01]  /*0710*/  VOTEU.ALL UP5, P1 ;  /* 0x00000000003f7886 */ /* 0x000fe200008a0000 */
[----:B------:R-:W-:Y:S01]  /*0720*/  ISETP.NE.AND P3, PT, R2, R21, PT ;  /* 0x000000150200720c */ /* 0x000fe20003f65270 */
[----:B------:R0:W0:Y:S01]  /*0730*/  SHFL.IDX PT, R14, R7, RZ, 0x1f ;  /* 0x00001fff070e7589 */ /* 0x00002200000e0000 */
[----:B------:R-:W-:Y:S01]  /*0740*/  ISETP.EQ.U32.AND P2, PT, R15, 0x1, PT ;  /* 0x000000010f00780c */ /* 0x000fe20003f42070 */
[----:B-1----:R-:W-:Y:S01]  /*0750*/  IMAD.MOV R20, RZ, RZ, -R8 ;  /* 0x000000ffff147224 */ /* 0x002fe200078e0a08 */
[----:B---3--:R-:W-:-:S02]  /*0760*/  @!UP1 ULEA UR8, UR7, UR6, 0x18 ;  /* 0x0000000607089291 */ /* 0x008fc4000f8ec03f */
[----:B------:R-:W-:-:S04]  /*0770*/  @!UP2 UIADD3 UR6, -UR11, 0x100000, URZ ;  /* 0x001000000b06a890 */ /* 0x000fc8000fffe13f */
[----:B------:R-:W-:Y:S02]  /*0780*/  @!UP2 USHF.L.U32 UR7, UR6, 0xb, URZ ;  /* 0x0000000b0607a899 */ /* 0x000fe4000800063f */
[----:B------:R-:W-:Y:S01]  /*0790*/  @!UP2 USHF.L.U32 UR6, UR6, 0x1, URZ ;  /* 0x000000010606a899 */ /* 0x000fe2000800063f */
[----:B--2---:R-:W-:Y:S01]  /*07a0*/  IMAD R9, R25, R20, R6 ;  /* 0x0000001419097224 */ /* 0x004fe200078e0206 */
[----:B------:R-:W-:Y:S01]  /*07b0*/  VOTEU.ALL UP1, P0 ;  /* 0x00000000003f7886 */ /* 0x000fe20000020000 */
[----:B------:R-:W-:Y:S01]  /*07c0*/  LOP3.LUT P0, RZ, R3, 0x7, RZ, 0xc0, !PT ;  /* 0x0000000703ff7812 */ /* 0x000fe2000780c0ff */
[----:B----4-:R-:W-:Y:S01]  /*07d0*/  @!UP2 ULEA UR9, UR10, UR9, 0x18 ;  /* 0x000000090a09a291 */ /* 0x010fe2000f8ec03f */
[----:B------:R-:W-:Y:S01]  /*07e0*/  @P3 LEA.HI R2, R88, R88, RZ, 0x1 ;  /* 0x0000005858023211 */ /* 0x000fe200078f08ff */
[----:B------:R-:W-:Y:S01]  /*07f0*/  VOTEU.ALL UP2, P1 ;  /* 0x00000000003f7886 */ /* 0x000fe20000840000 */
[----:B------:R-:W-:Y:S01]  /*0800*/  ISETP.NE.AND P1, PT, R5, 0x3, PT ;  /* 0x000000030500780c */ /* 0x000fe20003f25270 */
[----:B------:R-:W1:Y:S02]  /*0810*/  FENCE.VIEW.ASYNC.S ;  /* 0x00000000000073c6 */ /* 0x000e640000000000 */
[----:B-1----:R1:W2:Y:S01]  /*0820*/  @!UP0 SYNCS.EXCH.64 URZ, [UR8+0x80], UR4 ;  /* 0x00008004083f85b2 */ /* 0x0022a20008000100 */
[----:B------:R-:W-:-:S02]  /*0830*/  @P3 SHF.R.S32.HI R2, RZ, 0x1, R2 ;  /* 0x00000001ff023819 */ /* 0x000fc40000011402 */
[----:B------:R-:W-:Y:S02]  /*0840*/  ISETP.EQ.OR P1, PT, R5, RZ, !P1 ;  /* 0x000000ff0500720c */ /* 0x000fe40004f22670 */
[----:B------:R-:W-:Y:S02]  /*0850*/  @P3 ISETP.NE.AND P5, PT, R2, R9, PT ;  /* 0x000000090200320c */ /* 0x000fe40003fa5270 */
[----:B------:R-:W-:Y:S02]  /*0860*/  ISETP.LT.U32.AND P0, PT, R88, 0x4, !P0 ;  /* 0x000000045800780c */ /* 0x000fe40004701070 */
[----:B------:R-:W-:Y:S02]  /*0870*/  ISETP.EQ.AND P1, PT, R10, RZ, P1 ;  /* 0x000000ff0a00720c */ /* 0x000fe40000f22270 */
[----:B------:R-:W-:Y:S02]  /*0880*/  SEL R2, RZ, 0x1, !P0 ;  /* 0x00000001ff027807 */ /* 0x000fe40004000000 */
[----:B------:R-:W-:-:S02]  /*0890*/  @P3 SEL R89, RZ, 0x1, P5 ;  /* 0x00000001ff593807 */ /* 0x000fc40002800000 */
[----:B------:R-:W-:Y:S01]  /*08a0*/  SEL R16, RZ, 0x1, !P1 ;  /* 0x00000001ff107807 */ /* 0x000fe20004800000 */
[----:B------:R1:W3:Y:S01]  /*08b0*/  @!UP1 SYNCS.EXCH.64 URZ, [UR8+0x88], UR4 ;  /* 0x00008804083f95b2 */ /* 0x0002e20008000100 */
[----:B------:R-:W-:Y:S01]  /*08c0*/  NOP ;  /* 0x0000000000007918 */ /* 0x000fe20000000000 */
[----:B------:R-:W-:Y:S02]  /*08d0*/  LOP3.LUT R89, R89, R2, RZ, 0xc0, !PT ;  /* 0x0000000259597212 */ /* 0x000fe400078ec0ff */
[----:B------:R-:W-:Y:S01]  /*08e0*/  SEL R16, R16, 0x2, P6 ;  /* 0x0000000210107807 */ /* 0x000fe20003000000 */
[----:B------:R1:W4:Y:S01]  /*08f0*/  @!UP2 SYNCS.EXCH.64 URZ, [UR9+0x60], UR6 ;  /* 0x00006006093fa5b2 */ /* 0x0003220008000100 */
[----:B------:R1:W0:Y:S01]  /*0900*/  @!UP3 SYNCS.EXCH.64 URZ, [UR9+0x68], UR6 ;  /* 0x00006806093fb5b2 */ /* 0x0002220008000100 */
[----:B------:R1:W0:Y:S01]  /*0910*/  @!UP4 SYNCS.EXCH.64 URZ, [UR9+0x70], UR6 ;  /* 0x00007006093fc5b2 */ /* 0x0002220008000100 */
[----:B------:R1:W0:Y:S01]  /*0920*/  @!UP5 SYNCS.EXCH.64 URZ, [UR9+0x78], UR6 ;  /* 0x00007806093fd5b2 */ /* 0x0002220008000100 */
[----:B------:R-:W-:Y:S01]  /*0930*/  NOP ;  /* 0x0000000000007918 */ /* 0x000fe20000000000 */
[----:B-12---:R-:W-:Y:S05]  /*0940*/  @!P2 BRA `(.L_x_3) ;  /* 0x000000000008a947 */ /* 0x006fea0003800000 */
[----:B0--34-:R-:W-:Y:S01]  /*0950*/  UCGABAR_ARV ;  /* 0x00000000000079c7 */ /* 0x019fe20008000000 */
[----:B------:R-:W-:Y:S05]  /*0960*/  BRA `(.L_x_4) ;  /* 0x0000000000047947 */ /* 0x000fea0003800000 */
.L_x_3:
[----:B0--34-:R-:W-:Y:S01]  /*0970*/  NOP ;  /* 0x0000000000007918 */ /* 0x019fe20000000000 */
.L_x_4:
[----:B------:R-:W-:Y:S01]  /*0980*/  ULDC.64 UR4, c[0x0][0x598] ;  /* 0x0001660000047ab9 */ /* 0x000fe20000000a00 */
[----:B------:R-:W-:Y:S01]  /*0990*/  ULDC.64 UR36, c[0x0][0x208] ;  /* 0x0000820000247ab9 */ /* 0x000fe20000000a00 */
[----:B------:R-:W-:-:S04]  /*09a0*/  ISETP.NE.U32.AND P0, PT, RZ, UR4, PT ;  /* 0x00000004ff007c0c */ /* 0x000fc8000bf05070 */
[----:B------:R-:W-:-:S13]  /*09b0*/  ISETP.NE.AND.EX P0, PT, RZ, UR5, PT, P0 ;  /* 0x00000005ff007c0c */ /* 0x000fda000bf05300 */
[----:B------:R-:W-:Y:S05]  /*09c0*/  @!P0 BRA `(.L_x_5) ;  /* 0x00000000001c8947 */ /* 0x000fea0003800000 */
[----:B------:R-:W0:Y:S02]  /*09d0*/  LDC.64 R8, c[0x0][0x598] ;  /* 0x00016600ff087b82 */ /* 0x000e240000000a00 */
[----:B0-----:R-:W2:Y:S02]  /*09e0*/  LDG.E.64 R8, desc[UR36][R8.64] ;  /* 0x0000002408087981 */ /* 0x001ea4000c1e1b00 */
[----:B--2---:R-:W-:-:S04]  /*09f0*/  ISETP.NE.U32.AND P0, PT, R8, RZ, PT ;  /* 0x000000ff0800720c */ /* 0x004fc80003f05070 */
[----:B------:R-:W-:-:S13]  /*0a00*/  ISETP.NE.AND.EX P0, PT, R9, RZ, PT, P0 ;  /* 0x000000ff0900720c */ /* 0x000fda0003f05300 */
[----:B------:R-:W-:Y:S05]  /*0a10*/  @!P0 BRA `(.L_x_5) ;  /* 0x0000000000088947 */ /* 0x000fea0003800000 */
[----:B------:R0:W5:Y:S01]  /*0a20*/  LD.E R90, desc[UR36][R8.64] ;  /* 0x00000024085a7980 */ /* 0x000162000c101900 */
[----:B------:R-:W-:Y:S05]  /*0a30*/  BRA `(.L_x_6) ;  /* 0x0000000000247947 */ /* 0x000fea0003800000 */
.L_x_5:
[----:B------:R-:W-:Y:S02]  /*0a40*/  ULDC.64 UR4, c[0x0][0x588] ;  /* 0x0001620000047ab9 */ /* 0x000fe40000000a00 */
[----:B------:R-:W-:-:S04]  /*0a50*/  ISETP.NE.U32.AND P0, PT, RZ, UR4, PT ;  /* 0x00000004ff007c0c */ /* 0x000fc8000bf05070 */
[----:B------:R-:W-:-:S13]  /*0a60*/  ISETP.NE.AND.EX P0, PT, RZ, UR5, PT, P0 ;  /* 0x00000005ff007c0c */ /* 0x000fda000bf05300 */
[----:B------:R-:W-:Y:S05]  /*0a70*/  @!P0 BRA `(.L_x_7) ;  /* 0x00000000000c8947 */ /* 0x000fea0003800000 */
[----:B------:R-:W0:Y:S02]  /*0a80*/  LDC.64 R90, c[0x0][0x588] ;  /* 0x00016200ff5a7b82 */ /* 0x000e240000000a00 */
[----:B0-----:R1:W5:Y:S01]  /*0a90*/  LDG.E R90, desc[UR36][R90.64] ;  /* 0x000000245a5a7981 */ /* 0x001362000c1e1900 */
[----:B------:R-:W-:Y:S05]  /*0aa0*/  BRA `(.L_x_6) ;  /* 0x0000000000087947 */ /* 0x000fea0003800000 */
.L_x_7:
[----:B------:R-:W-:Y:S02]  /*0ab0*/  ULDC UR4, c[0x0][0x580] ;  /* 0x0001600000047ab9 */ /* 0x000fe40000000800 */
[----:B------:R-:W-:-:S07]  /*0ac0*/  IMAD.U32 R90, RZ, RZ, UR4 ;  /* 0x00000004ff5a7e24 */ /* 0x000fce000f8e00ff */
.L_x_6:
[----:B------:R-:W-:Y:S02]  /*0ad0*/  ULDC.64 UR4, c[0x0][0x5a0] ;  /* 0x0001680000047ab9 */ /* 0x000fe40000000a00 */
[----:B------:R-:W-:-:S04]  /*0ae0*/  ISETP.NE.U32.AND P0, PT, RZ, UR4, PT ;  /* 0x00000004ff007c0c */ /* 0x000fc8000bf05070 */
[----:B------:R-:W-:-:S13]  /*0af0*/  ISETP.NE.AND.EX P0, PT, RZ, UR5, PT, P0 ;  /* 0x00000005ff007c0c */ /* 0x000fda000bf05300 */
[----:B------:R-:W-:Y:S05]  /*0b00*/  @!P0 BRA `(.L_x_8) ;  /* 0x00000000001c8947 */ /* 0x000fea0003800000 */
[----:B0-----:R-:W0:Y:S02]  /*0b10*/  LDC.64 R8, c[0x0][0x5a0] ;  /* 0x00016800ff087b82 */ /* 0x001e240000000a00 */
[----:B0-----:R-:W2:Y:S02]  /*0b20*/  LDG.E.64 R8, desc[UR36][R8.64] ;  /* 0x0000002408087981 */ /* 0x001ea4000c1e1b00 */
[----:B--2---:R-:W-:-:S04]  /*0b30*/  ISETP.NE.U32.AND P0, PT, R8, RZ, PT ;  /* 0x000000ff0800720c */ /* 0x004fc80003f05070 */
[----:B------:R-:W-:-:S13]  /*0b40*/  ISETP.NE.AND.EX P0, PT, R9, RZ, PT, P0 ;  /* 0x000000ff0900720c */ /* 0x000fda0003f05300 */
[----:B------:R-:W-:Y:S05]  /*0b50*/  @!P0 BRA `(.L_x_8) ;  /* 0x0000000000088947 */ /* 0x000fea0003800000 */
[----:B-1----:R0:W5:Y:S01]  /*0b60*/  LD.E R91, desc[UR36][R8.64] ;  /* 0x00000024085b7980 */ /* 0x002162000c101900 */
[----:B------:R-:W-:Y:S05]  /*0b70*/  BRA `(.L_x_9) ;  /* 0x0000000000247947 */ /* 0x000fea0003800000 */
.L_x_8:
[----:B------:R-:W-:Y:S02]  /*0b80*/  ULDC.64 UR4, c[0x0][0x590] ;  /* 0x0001640000047ab9 */ /* 0x000fe40000000a00 */
[----:B------:R-:W-:-:S04]  /*0b90*/  ISETP.NE.U32.AND P0, PT, RZ, UR4, PT ;  /* 0x00000004ff007c0c */ /* 0x000fc8000bf05070 */
[----:B------:R-:W-:-:S13]  /*0ba0*/  ISETP.NE.AND.EX P0, PT, RZ, UR5, PT, P0 ;  /* 0x00000005ff007c0c */ /* 0x000fda000bf05300 */
[----:B------:R-:W-:Y:S05]  /*0bb0*/  @!P0 BRA `(.L_x_10) ;  /* 0x00000000000c8947 */ /* 0x000fea0003800000 */
[----:B0-----:R-:W1:Y:S02]  /*0bc0*/  LDC.64 R8, c[0x0][0x590] ;  /* 0x00016400ff087b82 */ /* 0x001e640000000a00 */
[----:B-1----:R1:W5:Y:S01]  /*0bd0*/  LDG.E R91, desc[UR36][R8.64] ;  /* 0x00000024085b7981 */ /* 0x002362000c1e1900 */
[----:B------:R-:W-:Y:S05]  /*0be0*/  BRA `(.L_x_9) ;  /* 0x0000000000087947 */ /* 0x000fea0003800000 */
.L_x_10:
[----:B------:R-:W-:Y:S02]  /*0bf0*/  ULDC UR4, c[0x0][0x584] ;  /* 0x0001610000047ab9 */ /* 0x000fe40000000800 */
[----:B-1----:R-:W-:-:S07]  /*0c00*/  IMAD.U32 R91, RZ, RZ, UR4 ;  /* 0x00000004ff5b7e24 */ /* 0x002fce000f8e00ff */
.L_x_9:
[----:B------:R-:W2:Y:S01]  /*0c10*/  LDC R2, c[0x0][0x65c] ;  /* 0x00019700ff027b82 */ /* 0x000ea20000000800 */
[----:B------:R-:W-:Y:S01]  /*0c20*/  ULDC UR6, c[0x0][0x28c] ;  /* 0x0000a30000067ab9 */ /* 0x000fe20000000800 */
[----:B------:R-:W-:Y:S01]  /*0c30*/  ISETP.NE.AND P0, PT, R10, 0x2, PT ;  /* 0x000000020a00780c */ /* 0x000fe20003f05270 */
[----:B------:R-:W-:Y:S01]  /*0c40*/  UIADD3 UR6, UR6, 0x3f, URZ ;  /* 0x0000003f06067890 */ /* 0x000fe2000fffe03f */
[----:B01----:R-:W-:Y:S01]  /*0c50*/  IMAD.U32 R8, RZ, RZ, UR12 ;  /* 0x0000000cff087e24 */ /* 0x003fe2000f8e00ff */
[----:B------:R-:W-:Y:S01]  /*0c60*/  UMOV UR38, URZ ;  /* 0x0000003f00267c82 */ /* 0x000fe20008000000 */
[----:B------:R-:W-:Y:S01]  /*0c70*/  IMAD.MOV.U32 R9, RZ, RZ, RZ ;  /* 0x000000ffff097224 */ /* 0x000fe200078e00ff */
[----:B------:R-:W-:Y:S01]  /*0c80*/  USHF.R.S32.HI UR7, URZ, 0x1f, UR6 ;  /* 0x0000001f3f077899 */ /* 0x000fe20008011406 */
[----:B------:R-:W-:Y:S01]  /*0c90*/  UMOV UR39, URZ ;  /* 0x0000003f00277c82 */ /* 0x000fe20008000000 */
[----:B------:R-:W-:Y:S02]  /*0ca0*/  ULDC.64 UR8, c[0x0][0x650] ;  /* 0x0001940000087ab9 */ /* 0x000fe40000000a00 */
[----:B------:R-:W-:-:S04]  /*0cb0*/  ULEA.HI UR7, UR7, UR6, URZ, 0x6 ;  /* 0x0000000607077291 */ /* 0x000fc8000f8f303f */
[----:B------:R-:W-:Y:S01]  /*0cc0*/  USHF.R.S32.HI UR40, URZ, 0x6, UR7 ;  /* 0x000000063f287899 */ /* 0x000fe20008011407 */
[----:B--2---:R-:W-:-:S13]  /*0cd0*/  ISETP.NE.AND P1, PT, R2, 0x1, PT ;  /* 0x000000010200780c */ /* 0x004fda0003f25270 */
[----:B------:R-:W0:Y:S01]  /*0ce0*/  @P1 LDC R19, c[0x0][0x10] ;  /* 0x00000400ff131b82 */ /* 0x000e220000000800 */
[----:B------:R-:W-:Y:S02]  /*0cf0*/  @P1 IMAD.MOV.U32 R7, RZ, RZ, RZ ;  /* 0x000000ffff071224 */ /* 0x000fe400078e00ff */
[----:B------:R-:W-:-:S05]  /*0d00*/  @P1 IMAD.MOV.U32 R17, RZ, RZ, RZ ;  /* 0x000000ffff111224 */ /* 0x000fca00078e00ff */
[----:B------:R-:W1:Y:S01]  /*0d10*/  @!P1 LDC R11, c[0x0][0xc] ;  /* 0x00000300ff0b9b82 */ /* 0x000e620000000800 */
[----:B------:R-:W-:Y:S01]  /*0d20*/  ULDC UR4, c[0x0][0xc] ;  /* 0x0000030000047ab9 */ /* 0x000fe20000000800 */
[----:B------:R-:W-:Y:S02]  /*0d30*/  ULDC UR5, c[0x0][0x10] ;  /* 0x0000040000057ab9 */ /* 0x000fe40000000800 */
[----:B------:R-:W-:-:S04]  /*0d40*/  UIMAD.WIDE.U32 UR4, UR4, UR5, URZ ;  /* 0x00000005040472a5 */ /* 0x000fc8000f8e003f */
[----:B------:R-:W2:Y:S01]  /*0d50*/  LDC R2, c[0x0][0x14] ;  /* 0x00000500ff027b82 */ /* 0x000ea20000000800 */
[----:B0-----:R-:W-:-:S04]  /*0d60*/  @P1 IMAD.WIDE.U32 R18, R19, UR12, R6 ;  /* 0x0000000c13121c25 */ /* 0x001fc8000f8e0006 */
[----:B------:R-:W-:Y:S02]  /*0d70*/  @P1 IMAD.IADD R17, R19, 0x1, R17 ;  /* 0x0000000113111824 */ /* 0x000fe400078e0211 */
[----:B-1----:R-:W-:-:S04]  /*0d80*/  @!P1 IMAD.WIDE.U32 R8, R6, R11, R8 ;  /* 0x0000000b06089225 */ /* 0x002fc800078e0008 */
[----:B------:R-:W-:Y:S02]  /*0d90*/  @!P1 IMAD.MOV.U32 R18, RZ, RZ, R8 ;  /* 0x000000ffff129224 */ /* 0x000fe400078e0008 */
[----:B------:R-:W-:Y:S02]  /*0da0*/  @!P1 IMAD.MOV.U32 R17, RZ, RZ, R9 ;  /* 0x000000ffff119224 */ /* 0x000fe400078e0009 */
[----:B--2---:R-:W-:-:S04]  /*0db0*/  IMAD.WIDE.U32 R12, R2, UR4, RZ ;  /* 0x00000004020c7c25 */ /* 0x004fc8000f8e00ff */
[----:B------:R-:W-:Y:S01]  /*0dc0*/  IMAD R23, R2, UR5, RZ ;  /* 0x0000000502177c24 */ /* 0x000fe2000f8e02ff */
[----:B------:R0:W-:Y:S03]  /*0dd0*/  STL.64 [R1], R12 ;  /* 0x0000000c01007387 */ /* 0x0001e60000100a00 */
[----:B------:R-:W-:Y:S01]  /*0de0*/  IMAD.IADD R23, R13, 0x1, R23 ;  /* 0x000000010d177824 */ /* 0x000fe200078e0217 */
[----:B------:R-:W-:Y:S06]  /*0df0*/  @P0 BRA `(.L_x_11) ;  /* 0x0000000000200947 */ /* 0x000fec0003800000 */
[----:B------:R-:W-:Y:S01]  /*0e00*/  UISETP.GE.U32.AND UP0, UPT, UR40, 0x5, UPT ;  /* 0x000000052800788c */ /* 0x000fe2000bf06070 */
[----:B------:R-:W-:Y:S01]  /*0e10*/  IADD3 R18, P0, R18, R12, RZ ;  /* 0x0000000c12127210 */ /* 0x000fe20007f1e0ff */
[----:B------:R-:W-:Y:S01]  /*0e20*/  UIMAD.WIDE.U32 UR4, UR40, -0x33333333, URZ ;  /* 0xcccccccd280478a5 */ /* 0x000fe2000f8e003f */
[----:B------:R-:W-:-:S03]  /*0e30*/  UMOV UR39, URZ ;  /* 0x0000003f00277c82 */ /* 0x000fc60008000000 */
[----:B------:R-:W-:Y:S01]  /*0e40*/  USHF.R.U32.HI UR4, URZ, 0x2, UR5 ;  /* 0x000000023f047899 */ /* 0x000fe20008011605 */
[----:B------:R-:W-:-:S03]  /*0e50*/  IMAD.X R17, R23, 0x1, R17, P0 ;  /* 0x0000000117117824 */ /* 0x000fc600000e0611 */
[----:B------:R-:W-:Y:S02]  /*0e60*/  UIMAD UR38, UR4, -0x5, UR40 ;  /* 0xfffffffb042678a4 */ /* 0x000fe4000f8e0228 */
[----:B------:R-:W-:-:S12]  /*0e70*/  @UP0 ULOP3.LUT UR39, UR4, 0x1, URZ, 0xc0, !UPT ;  /* 0x0000000104270892 */ /* 0x000fd8000f8ec03f */
.L_x_11:
[----:B------:R-:W-:Y:S01]  /*0e80*/  ISETP.GE.U32.AND P0, PT, R18, UR8, PT ;  /* 0x0000000812007c0c */ /* 0x000fe2000bf06070 */
[----:B------:R-:W-:Y:S01]  /*0e90*/  IMAD.MOV.U32 R19, RZ, RZ, -0x1 ;  /* 0xffffffffff137424 */ /* 0x000fe200078e00ff */
[----:B------:R-:W-:Y:S01]  /*0ea0*/  PRMT R8, RZ, 0x7610, R8 ;  /* 0x00007610ff087816 */ /* 0x000fe20000000008 */
[----:B------:R-:W-:Y:S01]  /*0eb0*/  IMAD.MOV.U32 R22, RZ, RZ, -0x1 ;  /* 0xffffffffff167424 */ /* 0x000fe200078e00ff */
[----:B------:R-:W-:Y:S01]  /*0ec0*/  ISETP.GE.U32.AND.EX P0, PT, R17, UR9, PT, P0 ;  /* 0x0000000911007c0c */ /* 0x000fe2000bf06100 */
[----:B------:R-:W-:-:S12]  /*0ed0*/  IMAD.MOV.U32 R2, RZ, RZ, -0x1 ;  /* 0xffffffffff027424 */ /* 0x000fd800078e00ff */
[----:B------:R-:W-:Y:S05]  /*0ee0*/  @P0 BRA `(.L_x_12) ;  /* 0x00000004002c0947 */ /* 0x000fea0003800000 */
[----:B------:R-:W1:Y:S01]  /*0ef0*/  LDC.64 R26, c[0x0][0x628] ;  /* 0x00018a00ff1a7b82 */ /* 0x000e620000000a00 */
[----:B------:R-:W-:Y:S02]  /*0f00*/  IMAD.MOV.U32 R8, RZ, RZ, R18 ;  /* 0x000000ffff087224 */ /* 0x000fe400078e0012 */
[----:B------:R-:W-:-:S05]  /*0f10*/  IMAD.MOV.U32 R9, RZ, RZ, R17 ;  /* 0x000000ffff097224 */ /* 0x000fca00078e0011 */
[----:B------:R-:W2:Y:S08]  /*0f20*/  LDC R2, c[0x0][0x630] ;  /* 0x00018c00ff027b82 */ /* 0x000eb00000000800 */
[----:B------:R-:W3:Y:S01]  /*0f30*/  LDC.64 R28, c[0x0][0x620] ;  /* 0x00018800ff1c7b82 */ /* 0x000ee20000000a00 */
[----:B-1----:R-:W-:-:S04]  /*0f40*/  ISETP.NE.U32.AND P0, PT, R26, RZ, PT ;  /* 0x000000ff1a00720c */ /* 0x002fc80003f05070 */
[----:B------:R-:W-:-:S13]  /*0f50*/  ISETP.NE.AND.EX P0, PT, R27, RZ, PT, P0 ;  /* 0x000000ff1b00720c */ /* 0x000fda0003f05300 */
[----:B--23--:R-:W-:Y:S05]  /*0f60*/  @!P0 BRA `(.L_x_13) ;  /* 0x0000000000288947 */ /* 0x00cfea0003800000 */
[----:B0-----:R-:W0:Y:S02]  /*0f70*/  LDC R13, c[0x0][0x634] ;  /* 0x00018d00ff0d7b82 */ /* 0x001e240000000800 */
[----:B0-----:R-:W-:-:S05]  /*0f80*/  IADD3 R13, P0, R18, R13, RZ ;  /* 0x0000000d120d7210 */ /* 0x001fca0007f1e0ff */
[----:B------:R-:W-:-:S04]  /*0f90*/  IMAD.X R15, RZ, RZ, R17, P0 ;  /* 0x000000ffff0f7224 */ /* 0x000fc800000e0611 */
[----:B------:R-:W-:-:S04]  /*0fa0*/  IMAD.WIDE.U32 R8, R15, R26, RZ ;  /* 0x0000001a0f087225 */ /* 0x000fc800078e00ff */
[----:B------:R-:W-:-:S04]  /*0fb0*/  IMAD.WIDE.U32 R10, P0, R13, R27, R8 ;  /* 0x0000001b0d0a7225 */ /* 0x000fc80007800008 */
[----:B------:R-:W-:-:S04]  /*0fc0*/  IMAD.WIDE.U32 R8, R13, R26, RZ ;  /* 0x0000001a0d087225 */ /* 0x000fc800078e00ff */
[----:B------:R-:W-:Y:S01]  /*0fd0*/  IMAD.X R13, RZ, RZ, RZ, P0 ;  /* 0x000000ffff0d7224 */ /* 0x000fe200000e06ff */
[----:B------:R-:W-:Y:S01]  /*0fe0*/  IADD3 RZ, P0, R9, R10, RZ ;  /* 0x0000000a09ff7210 */ /* 0x000fe20007f1e0ff */
[----:B------:R-:W-:-:S04]  /*0ff0*/  IMAD.MOV.U32 R12, RZ, RZ, R11 ;  /* 0x000000ffff0c7224 */ /* 0x000fc800078e000b */
[----:B------:R-:W-:-:S08]  /*1000*/  IMAD.WIDE.U32.X R8, R15, R27, R12, P0 ;  /* 0x0000001b0f087225 */ /* 0x000fd000000e040c */
.L_x_13:
[----:B------:R-:W1:Y:S01]  /*1010*/  LDC.64 R32, c[0x0][0x640] ;  /* 0x00019000ff207b82 */ /* 0x000e620000000a00 */
[-C--:B------:R-:W-:Y:S01]  /*1020*/  SHF.R.U64 R30, R8, R2.reuse, R9 ;  /* 0x00000002081e7219 */ /* 0x080fe20000001209 */
[----:B------:R-:W-:Y:S01]  /*1030*/  IMAD.MOV.U32 R19, RZ, RZ, R17 ;  /* 0x000000ffff137224 */ /* 0x000fe200078e0011 */
[----:B------:R-:W-:Y:S01]  /*1040*/  SHF.R.U32.HI R2, RZ, R2, R9 ;  /* 0x00000002ff027219 */ /* 0x000fe20000011609 */
[----:B------:R-:W-:Y:S01]  /*1050*/  IMAD.MOV.U32 R26, RZ, RZ, 0x1 ;  /* 0x00000001ff1a7424 */ /* 0x000fe200078e00ff */
[----:B------:R-:W-:-:S03]  /*1060*/  IADD3 R11, P0, RZ, -R30, RZ ;  /* 0x8000001eff0b7210 */ /* 0x000fc60007f1e0ff */
[----:B------:R-:W2:Y:S02]  /*1070*/  LDC R10, c[0x0][0x618] ;  /* 0x00018600ff0a7b82 */ /* 0x000ea40000000800 */
[----:B------:R-:W-:-:S04]  /*1080*/  IMAD.X R9, RZ, RZ, ~R2, P0 ;  /* 0x000000ffff097224 */ /* 0x000fc800000e0e02 */
[-C--:B------:R-:W-:Y:S02]  /*1090*/  IMAD R2, R9, R28.reuse, RZ ;  /* 0x0000001c09027224 */ /* 0x080fe400078e02ff */
[----:B0-----:R-:W0:Y:S01]  /*10a0*/  LDC R13, c[0x0][0x608] ;  /* 0x00018200ff0d7b82 */ /* 0x001e220000000800 */
[----:B------:R-:W-:-:S04]  /*10b0*/  IMAD.WIDE.U32 R8, R11, R28, R18 ;  /* 0x0000001c0b087225 */ /* 0x000fc800078e0012 */
[----:B------:R-:W-:Y:S02]  /*10c0*/  IMAD R11, R11, R29, R2 ;  /* 0x0000001d0b0b7224 */ /* 0x000fe400078e0202 */
[----:B------:R-:W-:Y:S01]  /*10d0*/  IMAD.MOV.U32 R2, RZ, RZ, -0x1 ;  /* 0xffffffffff027424 */ /* 0x000fe200078e00ff */
[----:B------:R-:W3:Y:S01]  /*10e0*/  LDC R31, c[0x0][0x658] ;  /* 0x00019600ff1f7b82 */ /* 0x000ee20000000800 */
[----:B------:R-:W-:Y:S01]  /*10f0*/  IMAD.IADD R9, R9, 0x1, R11 ;  /* 0x0000000109097824 */ /* 0x000fe200078e020b */
[----:B-1----:R-:W-:-:S04]  /*1100*/  ISETP.NE.U32.AND P0, PT, R32, RZ, PT ;  /* 0x000000ff2000720c */ /* 0x002fc80003f05070 */
[----:B------:R-:W-:Y:S02]  /*1110*/  ISETP.NE.AND.EX P0, PT, R33, RZ, PT, P0 ;  /* 0x000000ff2100720c */ /* 0x000fe40003f05300 */
[----:B------:R-:W1:Y:S01]  /*1120*/  LDC R29, c[0x0][0x600] ;  /* 0x00018000ff1d7b82 */ /* 0x000e620000000800 */
[-CC-:B--2---:R-:W-:Y:S02]  /*1130*/  SHF.R.U64 R27, R8, R10.reuse, R9.reuse ;  /* 0x0000000a081b7219 */ /* 0x184fe40000001209 */
[----:B------:R-:W-:-:S05]  /*1140*/  SHF.R.U32.HI R8, RZ, R10, R9 ;  /* 0x0000000aff087219 */ /* 0x000fca0000011609 */
[----:B------:R-:W2:Y:S01]  /*1150*/  LDC R22, c[0x0][0x648] ;  /* 0x00019200ff167b82 */ /* 0x000ea20000000800 */
[-CC-:B0-----:R-:W-:Y:S02]  /*1160*/  SHF.R.U64 R34, R27, R13.reuse, R8.reuse ;  /* 0x0000000d1b227219 */ /* 0x181fe40000001208 */
[----:B------:R-:W-:-:S05]  /*1170*/  SHF.R.U32.HI R8, RZ, R13, R8 ;  /* 0x0000000dff087219 */ /* 0x000fca0000011608 */
[----:B------:R-:W0:Y:S01]  /*1180*/  LDC R24, c[0x0][0x638] ;  /* 0x00018e00ff187b82 */ /* 0x000e220000000800 */
[-CC-:B---3--:R-:W-:Y:S02]  /*1190*/  SHF.R.U64 R36, R34, R31.reuse, R8.reuse ;  /* 0x0000001f22247219 */ /* 0x188fe40000001208 */
[-C--:B------:R-:W-:Y:S02]  /*11a0*/  SHF.L.U32 R2, R2, R31.reuse, RZ ;  /* 0x0000001f02027219 */ /* 0x080fe400000006ff */
[----:B------:R-:W-:Y:S01]  /*11b0*/  SHF.R.U32.HI R9, RZ, R31, R8 ;  /* 0x0000001fff097219 */ /* 0x000fe20000011608 */
[----:B------:R-:W-:Y:S01]  /*11c0*/  IMAD.MOV.U32 R8, RZ, RZ, R36 ;  /* 0x000000ffff087224 */ /* 0x000fe200078e0024 */
[----:B------:R-:W-:Y:S01]  /*11d0*/  LOP3.LUT R15, RZ, R2, RZ, 0x33, !PT ;  /* 0x00000002ff0f7212 */ /* 0x000fe200078e33ff */
[----:B------:R-:W3:Y:S01]  /*11e0*/  LDC R28, c[0x0][0x610] ;  /* 0x00018400ff1c7b82 */ /* 0x000ee20000000800 */
[----:B------:R-:W-:Y:S05]  /*11f0*/  @!P0 BRA `(.L_x_14) ;  /* 0x0000000000288947 */ /* 0x000fea0003800000 */
[----:B------:R-:W4:Y:S02]  /*1200*/  LDC R13, c[0x0][0x64c] ;  /* 0x00019300ff0d7b82 */ /* 0x000f240000000800 */
[----:B----4-:R-:W-:-:S05]  /*1210*/  IADD3 R13, P0, R36, R13, RZ ;  /* 0x0000000d240d7210 */ /* 0x010fca0007f1e0ff */
        /* <DEDUP_REMOVED lines=8> */
.L_x_14:
[----:B--2---:R-:W-:Y:S01]  /*12a0*/  SHF.R.U64 R7, R8, R22, R9 ;  /* 0x0000001608077219 */ /* 0x004fe20000001209 */
[----:B-1----:R-:W-:Y:S01]  /*12b0*/  VIADD R8, R29, 0xffffffff ;  /* 0xffffffff1d087836 */ /* 0x002fe20000000000 */
[----:B------:R-:W-:Y:S01]  /*12c0*/  SHF.L.U32 R2, R26, R31, RZ ;  /* 0x0000001f1a027219 */ /* 0x000fe200000006ff */
[----:B------:R-:W-:Y:S01]  /*12d0*/  @P1 IMAD R21, R25, R20, R6 ;  /* 0x0000001419151224 */ /* 0x000fe200078e0206 */
[----:B------:R-:W-:Y:S01]  /*12e0*/  LOP3.LUT R15, R34, R15, RZ, 0xc0, !PT ;  /* 0x0000000f220f7212 */ /* 0x000fe200078ec0ff */
[----:B------:R-:W-:Y:S01]  /*12f0*/  IMAD.MOV R9, RZ, RZ, -R7 ;  /* 0x000000ffff097224 */ /* 0x000fe200078e0a07 */
[----:B------:R-:W-:-:S03]  /*1300*/  LOP3.LUT R8, R27, R8, RZ, 0xc0, !PT ;  /* 0x000000081b087212 */ /* 0x000fc600078ec0ff */
[----:B------:R-:W-:Y:S02]  /*1310*/  IMAD R6, R2, R7, R15 ;  /* 0x0000000702067224 */ /* 0x000fe400078e020f */
[----:B0-----:R-:W-:Y:S02]  /*1320*/  IMAD R2, R9, R24, R36 ;  /* 0x0000001809027224 */ /* 0x001fe400078e0224 */
[----:B---3--:R-:W-:Y:S02]  /*1330*/  IMAD R19, R6, R28, R21 ;  /* 0x0000001c06137224 */ /* 0x008fe400078e0215 */
[----:B------:R-:W-:Y:S02]  /*1340*/  IMAD R2, R2, R29, R8 ;  /* 0x0000001d02027224 */ /* 0x000fe400078e0208 */
[----:B------:R-:W-:-:S03]  /*1350*/  IMAD.MOV.U32 R6, RZ, RZ, 0x1 ;  /* 0x00000001ff067424 */ /* 0x000fc600078e00ff */
[----:B------:R-:W-:Y:S02]  /*1360*/  SEL R22, R2, R19, !P1 ;  /* 0x0000001302167207 */ /* 0x000fe40004800000 */
[----:B------:R-:W-:Y:S01]  /*1370*/  SEL R19, R19, R2, !P1 ;  /* 0x0000000213137207 */ /* 0x000fe20004800000 */
[----:B------:R-:W-:Y:S01]  /*1380*/  IMAD.MOV.U32 R2, RZ, RZ, R30 ;  /* 0x000000ffff027224 */ /* 0x000fe200078e001e */
[----:B------:R-:W-:-:S07]  /*1390*/  PRMT R8, R6, 0x7610, R8 ;  /* 0x0000761006087816 */ /* 0x000fce0000000008 */
.L_x_12:
[----:B------:R-:W-:Y:S05]  /*13a0*/  @!P2 BRA `(.L_x_15) ;  /* 0x00000000000ca947 */ /* 0x000fea0003800000 */
[----:B------:R-:W-:Y:S01]  /*13b0*/  UCGABAR_WAIT ;  /* 0x0000000000007dc7 */ /* 0x000fe20008000000 */
[----:B------:R-:W-:Y:S01]  /*13c0*/  CCTL.IVALL ;  /* 0x00000000ff00798f */ /* 0x000fe20002000000 */
[----:B------:R-:W-:Y:S05]  /*13d0*/  BRA `(.L_x_16) ;  /* 0x0000000000047947 */ /* 0x000fea0003800000 */
.L_x_15:
[----:B------:R-:W-:Y:S06]  /*13e0*/  BAR.SYNC.DEFER_BLOCKING 0x0 ;  /* 0x0000000000007b1d */ /* 0x000fec0000010000 */
.L_x_16:
[----:B------:R-:W-:Y:S05]  /*13f0*/  @!P4 BRA `(.L_x_17) ;  /* 0x0000004400a0c947 */ /* 0x000fea0003800000 */
[----:B------:R-:W-:-:S13]  /*1400*/  ISETP.GT.U32.AND P0, PT, R35, 0x1, PT ;  /* 0x000000012300780c */ /* 0x000fda0003f04070 */
[----:B------:R-:W-:Y:S05]  /*1410*/  @P0 EXIT ;  /* 0x000000000000094d */ /* 0x000fea0003800000 */
.L_x_18:
[----:B------:R-:W-:-:S08]  /*1420*/  NOP ;  /* 0x0000000000007918 */ /* 0x000fd00000000000 */
[----:B------:R-:W1:Y:S02]  /*1430*/  USETMAXREG.TRY_ALLOC.CTAPOOL UP0, 0xe8 ;  /* 0x000000e8000079c8 */ /* 0x000e640008000600 */
[----:B-1----:R-:W-:-:S13]  /*1440*/  PLOP3.LUT P0, PT, PT, PT, UP0, 0x80, 0x0 ;  /* 0x000000000000781c */ /* 0x002fda0003f0f008 */
[----:B------:R-:W-:Y:S05]  /*1450*/  @!P0 BRA `(.L_x_18) ;  /* 0xfffffffc00f08947 */ /* 0x000fea000383ffff */
[----:B------:R-:W-:-:S13]  /*1460*/  LOP3.LUT P0, RZ, R8, 0xff, RZ, 0xc0, !PT ;  /* 0x000000ff08ff7812 */ /* 0x000fda000780c0ff */
[----:B------:R-:W-:Y:S05]  /*1470*/  @!P0 EXIT ;  /* 0x000000000000894d */ /* 0x000fea0003800000 */
[----:B------:R-:W1:Y:S01]  /*1480*/  S2UR UR4, SR_CgaCtaId ;  /* 0x00000000000479c3 */ /* 0x000e620000008800 */
[----:B------:R-:W-:Y:S01]  /*1490*/  VIADD R14, R14, 0xffffffff ;  /* 0xffffffff0e0e7836 */ /* 0x000fe20000000000 */
[CC--:B------:R-:W-:Y:S01]  /*14a0*/  LEA.HI R4, R0.reuse, R3.reuse, RZ, 0x2 ;  /* 0x0000000300047211 */ /* 0x0c0fe200078f10ff */
[----:B------:R-:W-:Y:S01]  /*14b0*/  UMOV UR41, 0x400 ;  /* 0x0000040000297882 */ /* 0x000fe20000000000 */
[----:B------:R-:W-:Y:S01]  /*14c0*/  LEA.HI R0, R0, R3, RZ, 0x5 ;  /* 0x0000000300007211 */ /* 0x000fe200078f28ff */
[----:B------:R-:W-:Y:S01]  /*14d0*/  UISETP.LT.AND UP0, UPT, UR40, 0x1, UPT ;  /* 0x000000012800788c */ /* 0x000fe2000bf01270 */
[----:B------:R-:W-:Y:S01]  /*14e0*/  R2UR UR42, R14 ;  /* 0x000000000e2a72ca */ /* 0x000fe200000e0000 */
[----:B------:R-:W-:Y:S01]  /*14f0*/  ULDC UR6, c[0x0][0x284] ;  /* 0x0000a10000067ab9 */ /* 0x000fe20000000800 */
[--C-:B------:R-:W-:Y:S01]  /*1500*/  SHF.R.S32.HI R92, RZ, 0x2, R4.reuse ;  /* 0x00000002ff5c7819 */ /* 0x100fe20000011404 */
[----:B------:R-:W-:Y:S01]  /*1510*/  USEL UR43, UR40, 0x1, UP0 ;  /* 0x00000001282b7887 */ /* 0x000fe20008000000 */
[----:B------:R-:W-:Y:S01]  /*1520*/  SHF.R.S32.HI R5, RZ, 0x1f, R4 ;  /* 0x0000001fff057819 */ /* 0x000fe20000011404 */
[----:B------:R-:W-:Y:S01]  /*1530*/  USHF.L.U32 UR46, UR40, 0x1, URZ ;  /* 0x00000001282e7899 */ /* 0x000fe2000800063f */
[----:B------:R-:W-:Y:S01]  /*1540*/  LOP3.LUT R94, R4, 0xfffffffc, RZ, 0xc0, !PT ;  /* 0xfffffffc045e7812 */ /* 0x000fe200078ec0ff */
[----:B------:R-:W-:Y:S01]  /*1550*/  UIADD3 UR43, -UR43, UR40, URZ ;  /* 0x000000282b2b7290 */ /* 0x000fe2000fffe13f */
[----:B------:R-:W-:-:S02]  /*1560*/  LEA.HI R5, R5, R92, RZ, 0x3 ;  /* 0x0000005c05057211 */ /* 0x000fc400078f18ff */
[----:B------:R-:W-:Y:S01]  /*1570*/  ISETP.NE.AND P0, PT, R14, RZ, PT ;  /* 0x000000ff0e00720c */ /* 0x000fe20003f05270 */
[----:B------:R-:W-:Y:S01]  /*1580*/  IMAD.IADD R94, R3, 0x1, -R94 ;  /* 0x00000001035e7824 */ /* 0x000fe200078e0a5e */
[----:B------:R-:W-:Y:S01]  /*1590*/  LOP3.LUT R5, R5, 0xfffffff8, RZ, 0xc0, !PT ;  /* 0xfffffff805057812 */ /* 0x000fe200078ec0ff */
[----:B------:R-:W-:Y:S01]  /*15a0*/  USHF.L.U32 UR42, UR42, 0x3, URZ ;  /* 0x000000032a2a7899 */ /* 0x000fe2000800063f */
[----:B------:R-:W-:-:S03]  /*15b0*/  SEL R101, RZ, 0x1, P0 ;  /* 0x00000001ff657807 */ /* 0x000fc60000000000 */
[----:B------:R-:W-:Y:S01]  /*15c0*/  IMAD.IADD R92, R92, 0x1, -R5 ;  /* 0x000000015c5c7824 */ /* 0x000fe200078e0a05 */
[----:B-1----:R-:W-:Y:S01]  /*15d0*/  ULEA UR41, UR4, UR41, 0x18 ;  /* 0x0000002904297291 */ /* 0x002fe2000f8ec03f */
[----:B------:R-:W-:Y:S01]  /*15e0*/  SHF.R.S32.HI R5, RZ, 0x5, R0 ;  /* 0x00000005ff057819 */ /* 0x000fe20000011400 */
[----:B------:R-:W-:Y:S02]  /*15f0*/  IMAD.U32 R96, RZ, RZ, UR42 ;  /* 0x0000002aff607e24 */ /* 0x000fe4000f8e00ff */
[----:B------:R-:W-:Y:S01]  /*1600*/  UIADD3 UR47, UR41, 0x60, URZ ;  /* 0x00000060292f7890 */ /* 0x000fe2000fffe03f */
[--C-:B------:R-:W-:Y:S01]  /*1610*/  SHF.R.S32.HI R93, RZ, 0x1f, R92.reuse ;  /* 0x0000001fff5d7819 */ /* 0x100fe2000001145c */
[----:B------:R-:W-:Y:S01]  /*1620*/  UIADD3 UR4, UR41, 0x180, URZ ;  /* 0x0000018029047890 */ /* 0x000fe2000fffe03f */
[C-C-:B------:R-:W-:Y:S01]  /*1630*/  IMAD R99, R5.reuse, -0x10, -R92.reuse ;  /* 0xfffffff005637824 */ /* 0x140fe200078e0a5c */
[----:B------:R-:W-:Y:S01]  /*1640*/  UIADD3 UR5, UR41, 0x5180, URZ ;  /* 0x0000518029057890 */ /* 0x000fe2000fffe03f */
[C---:B------:R-:W-:Y:S01]  /*1650*/  LOP3.LUT R98, R96.reuse, 0x8, RZ, 0xc0, !PT ;  /* 0x0000000860627812 */ /* 0x040fe200078ec0ff */
[----:B------:R-:W-:Y:S01]  /*1660*/  USHF.R.U32.HI UR4, URZ, 0x4, UR4 ;  /* 0x000000043f047899 */ /* 0x000fe20008011604 */
[----:B------:R-:W-:Y:S01]  /*1670*/  IMAD.U32 R95, RZ, RZ, UR47 ;  /* 0x0000002fff5f7e24 */ /* 0x000fe2000f8e00ff */
[----:B------:R-:W-:Y:S01]  /*1680*/  USHF.R.U32.HI UR5, URZ, 0x4, UR5 ;  /* 0x000000043f057899 */ /* 0x000fe20008011605 */
[----:B------:R-:W-:Y:S01]  /*1690*/  IMAD.WIDE R92, R5, 0x10, R92 ;  /* 0x00000010055c7825 */ /* 0x000fe200078e025c */
[----:B------:R-:W-:Y:S01]  /*16a0*/  ULOP3.LUT UR4, UR4, 0x3fff, URZ, 0xc0, !UPT ;  /* 0x00003fff04047892 */ /* 0x000fe2000f8ec03f */
[----:B------:R-:W-:Y:S01]  /*16b0*/  LOP3.LUT R96, R96, 0x8, RZ, 0xc, !PT ;  /* 0x0000000860607812 */ /* 0x000fe200078e0cff */
[----:B------:R-:W-:Y:S01]  /*16c0*/  ULOP3.LUT UR5, UR5, 0x3fff, URZ, 0xc0, !UPT ;  /* 0x00003fff05057892 */ /* 0x000fe2000f8ec03f */
[----:B------:R-:W-:Y:S01]  /*16d0*/  VIADD R97, R95, UR42 ;  /* 0x0000002a5f617c36 */ /* 0x000fe20008000000 */
[----:B------:R-:W-:Y:S01]  /*16e0*/  LOP3.LUT R98, R98, 0x18, RZ, 0x3c, !PT ;  /* 0x0000001862627812 */ /* 0x000fe200078e3cff */
[----:B------:R-:W-:Y:S01]  /*16f0*/  VIADD R99, R99, UR6 ;  /* 0x0000000663637c36 */ /* 0x000fe20008000000 */
[----:B------:R-:W-:-:S02]  /*1700*/  ULOP3.LUT UR44, UR4, 0x10000, URZ, 0xfc, !UPT ;  /* 0x00010000042c7892 */ /* 0x000fc4000f8efc3f */
[----:B------:R-:W-:-:S12]  /*1710*/  ULOP3.LUT UR45, UR5, 0x10000, URZ, 0xfc, !UPT ;  /* 0x00010000052d7892 */ /* 0x000fd8000f8efc3f */
.L_x_170:
[----:B------:R-:W-:Y:S01]  /*1720*/  SHF.L.U32 R0, R101, 0x1f, RZ ;  /* 0x0000001f65007819 */ /* 0x000fe200000006ff */
[----:B------:R-:W-:Y:S02]  /*1730*/  ULDC UR4, c[0x0][0x28c] ;  /* 0x0000a30000047ab9 */ /* 0x000fe40000000800 */
[----:B------:R-:W-:Y:S01]  /*1740*/  ISETP.LT.AND P1, PT, RZ, UR4, PT ;  /* 0x00000004ff007c0c */ /* 0x000fe2000bf21270 */
[----:B-1----:R-:W1:Y:S02]  /*1750*/  SYNCS.PHASECHK.TRANS64.TRYWAIT P0, [R95+UR42], R0 ;  /* 0x000000005f0075a7 */ /* 0x002e64000800016a */
[----:B-1-34-:R-:W-:Y:S10]  /*1760*/  @!P0 BRA `(.L_x_19) ;  /* 0x0000005400388947 */ /* 0x01aff40003800000 */
.L_x_193:
[----:B------:R-:W-:Y:S05]  /*1770*/  @P1 BRA `(.L_x_20) ;  /* 0x0000000000401947 */ /* 0x000fea0003800000 */
[----:B-1----:R-:W-:Y:S01]  /*1780*/  MOV R0, 0x0 ;  /* 0x0000000000007802 */ /* 0x002fe20000000f00 */
[----:B------:R-:W-:Y:S01]  /*1790*/  ULDC.64 UR4, c[0x4][0x68] ;  /* 0x01001a0000047ab9 */ /* 0x000fe20000000a00 */
[----:B------:R-:W-:Y:S01]  /*17a0*/  ULDC.64 UR6, c[0x4][0x8] ;  /* 0x0100020000067ab9 */ /* 0x000fe20000000a00 */
[----:B------:R-:W-:Y:S01]  /*17b0*/  IMAD.U32 R4, RZ, RZ, UR4 ;  /* 0x00000004ff047e24 */ /* 0x000fe2000f8e00ff */
[----:B------:R1:W2:Y:S01]  /*17c0*/  LDC.64 R14, c[0x4][R0] ;  /* 0x01000000000e7b82 */ /* 0x0002a20000000a00 */
[----:B------:R-:W-:Y:S01]  /*17d0*/  IMAD.U32 R5, RZ, RZ, UR5 ;  /* 0x00000005ff057e24 */ /* 0x000fe2000f8e00ff */
[----:B------:R-:W-:Y:S01]  /*17e0*/  ULDC.64 UR4, c[0x4][0x70] ;  /* 0x01001c0000047ab9 */ /* 0x000fe20000000a00 */
[----:B------:R-:W-:Y:S02]  /*17f0*/  IMAD.U32 R10, RZ, RZ, UR6 ;  /* 0x00000006ff0a7e24 */ /* 0x000fe4000f8e00ff */
[----:B------:R-:W-:Y:S02]  /*1800*/  IMAD.U32 R6, RZ, RZ, UR4 ;  /* 0x00000004ff067e24 */ /* 0x000fe4000f8e00ff */
[----:B------:R-:W-:-:S02]  /*1810*/  IMAD.U32 R7, RZ, RZ, UR5 ;  /* 0x00000005ff077e24 */ /* 0x000fc4000f8e00ff */
[----:B------:R-:W-:Y:S02]  /*1820*/  IMAD.U32 R11, RZ, RZ, UR7 ;  /* 0x00000007ff0b7e24 */ /* 0x000fe4000f8e00ff */
[----:B------:R-:W-:Y:S02]  /*1830*/  IMAD.MOV.U32 R8, RZ, RZ, 0x1e1 ;  /* 0x000001e1ff087424 */ /* 0x000fe400078e00ff */
[----:B0-----:R-:W-:Y:S02]  /*1840*/  IMAD.MOV.U32 R12, RZ, RZ, 0x1 ;  /* 0x00000001ff0c7424 */ /* 0x001fe400078e00ff */
[----:B-1----:R-:W-:-:S07]  /*1850*/  IMAD.MOV.U32 R13, RZ, RZ, RZ ;  /* 0x000000ffff0d7224 */ /* 0x002fce00078e00ff */
[----:B------:R-:W-:-:S07]  /*1860*/  LEPC R20, `(.L_x_20) ;  /* 0x000000001014794e */ /* 0x000fce0000000000 */
[----:B--2--5:R-:W-:Y:S05]  /*1870*/  CALL.ABS.NOINC R14 ;  /* 0x000000000e007343 */ /* 0x024fea0003c00000 */
.L_x_20:
[----:B-1----:R-:W-:-:S04]  /*1880*/  LOP3.LUT R0, R16, 0x1, RZ, 0xfc, !PT ;  /* 0x0000000110007812 */ /* 0x002fc800078efcff */
[----:B------:R-:W-:-:S13]  /*1890*/  ISETP.NE.AND P0, PT, R0, 0x3, PT ;  /* 0x000000030000780c */ /* 0x000fda0003f05270 */
[----:B------:R-:W-:Y:S05]  /*18a0*/  @!P0 BRA `(.L_x_21) ;  /* 0x0000000000048947 */ /* 0x000fea0003800000 */
[----:B------:R-:W-:Y:S01]  /*18b0*/  BPT.TRAP 0x1 ;  /* 0x000000040000795c */ /* 0x000fe20000300000 */
.L_x_21:
[----:B------:R-:W-:Y:S02]  /*18c0*/  IMAD.U32 R3, RZ, RZ, UR38 ;  /* 0x00000026ff037e24 */ /* 0x000fe4000f8e00ff */
[----:B------:R-:W-:-:S03]  /*18d0*/  IMAD.U32 R0, RZ, RZ, UR39 ;  /* 0x00000027ff007e24 */ /* 0x000fc6000f8e00ff */
[----:B------:R-:W-:Y:S02]  /*18e0*/  LEA R3, R3, UR41, 0x3 ;  /* 0x0000002903037c11 */ /* 0x000fe4000f8e18ff */
[----:B------:R-:W-:-:S04]  /*18f0*/  SHF.L.U32 R0, R0, 0x1f, RZ ;  /* 0x0000001f00007819 */ /* 0x000fc800000006ff */
[----:B------:R1:W2:Y:S01]  /*1900*/  SYNCS.PHASECHK.TRANS64.TRYWAIT P1, [R3+URZ], R0 ;  /* 0x00000000030075a7 */ /* 0x0002a2000802017f */
[----:B------:R-:W-:Y:S05]  /*1910*/  @!P0 BRA `(.L_x_22) ;  /* 0x0000000000048947 */ /* 0x000fea0003800000 */
[----:B------:R-:W-:Y:S01]  /*1920*/  BPT.TRAP 0x1 ;  /* 0x000000040000795c */ /* 0x000fe20000300000 */
.L_x_22:
[----:B--2---:R-:W-:Y:S05]  /*1930*/  @P1 BRA `(.L_x_23) ;  /* 0x0000000000081947 */ /* 0x004fea0003800000 */
[----:B------:R-:W2:Y:S02]  /*1940*/  SYNCS.PHASECHK.TRANS64.TRYWAIT P1, [R3+URZ], R0 ;  /* 0x00000000030075a7 */ /* 0x000ea4000802017f */
[----:B--2---:R-:W-:Y:S05]  /*1950*/  @!P1 BRA `(.L_x_24) ;  /* 0x0000005000d09947 */ /* 0x004fea0003800000 */
.L_x_23:
[----:B------:R-:W-:Y:S05]  /*1960*/  WARPSYNC.ALL ;  /* 0x0000000000007948 */ /* 0x000fea0003800000 */
[----:B------:R-:W-:Y:S01]  /*1970*/  ULEA UR4, UR38, UR44, 0x8 ;  /* 0x0000002c26047291 */ /* 0x000fe2000f8e403f */
[----:B------:R-:W-:Y:S01]  /*1980*/  WARPGROUP.ARRIVE ;  /* 0x00000000000079c5 */ /* 0x000fe20000000000 */
[----:B------:R-:W-:Y:S01]  /*1990*/  ULEA UR6, UR38, UR45, 0x9 ;  /* 0x0000002d26067291 */ /* 0x000fe2000f8e483f */
[----:B-12---:R-:W-:Y:S01]  /*19a0*/  IMAD.U32 R0, RZ, RZ, UR43 ;  /* 0x0000002bff007e24 */ /* 0x006fe2000f8e00ff */
[----:B------:R-:W-:Y:S01]  /*19b0*/  UMOV UR5, 0x80000020 ;  /* 0x8000002000057882 */ /* 0x000fe20000000000 */
[----:B------:R-:W-:-:S03]  /*19c0*/  UMOV UR7, 0x80000020 ;  /* 0x8000002000077882 */ /* 0x000fc60000000000 */
[----:B------:R-:W-:-:S03]  /*19d0*/  ISETP.GE.AND P1, PT, R0, 0x1, PT ;  /* 0x000000010000780c */ /* 0x000fc60003f26270 */
[----:B------:R-:W-:Y:S01]  /*19e0*/  IGMMA.64x128x32.S8.S8 R24, gdesc[UR4], RZ, !UPT, gsb0 ;  /* 0x03600000041879f1 */ /* 0x000fe2000c0410ff */
[----:B------:R-:W-:Y:S02]  /*19f0*/  UIADD3 UR4, UR4, 0x2, URZ ;  /* 0x0000000204047890 */ /* 0x000fe4000fffe03f */
[----:B------:R-:W-:Y:S01]  /*1a00*/  UIADD3 UR6, UR6, 0x2, URZ ;  /* 0x0000000206067890 */ /* 0x000fe2000fffe03f */
[----:B------:R-:W-:Y:S01]  /*1a10*/  UMOV UR5, 0x80000020 ;  /* 0x8000002000057882 */ /* 0x000fe20000000000 */
[----:B------:R-:W-:Y:S01]  /*1a20*/  UMOV UR7, 0x80000020 ;  /* 0x8000002000077882 */ /* 0x000fe20000000000 */
[----:B------:R-:W-:Y:S02]  /*1a30*/  WARPGROUP.DEPBAR.LE gsb0, 0x0 ;  /* 0x00008000000079c5 */ /* 0x000fe40000010000 */
[----:B------:R-:W-:-:S06]  /*1a40*/  WARPGROUP.ARRIVE ;  /* 0x00000000000079c5 */ /* 0x000fcc0000000000 */
[----:B------:R-:W-:Y:S03]  /*1a50*/  IGMMA.64x128x32.S8.S8 R24, gdesc[UR4], R24, gsb0 ;  /* 0x03600000041879f1 */ /* 0x000fe60008041018 */
[----:B------:R-:W-:Y:S02]  /*1a60*/  WARPGROUP.DEPBAR.LE gsb0, 0x0 ;  /* 0x00008000000079c5 */ /* 0x000fe40000010000 */
[----:B------:R-:W-:Y:S05]  /*1a70*/  @!P1 BRA `(.L_x_25) ;  /* 0x0000000000d49947 */ /* 0x000fea0003800000 */
[----:B------:R-:W-:Y:S01]  /*1a80*/  UIADD3 UR4, UR38, 0x1, URZ ;  /* 0x0000000126047890 */ /* 0x000fe2000fffe03f */
[----:B------:R-:W-:Y:S02]  /*1a90*/  IMAD.U32 R0, RZ, RZ, UR43 ;  /* 0x0000002bff007e24 */ /* 0x000fe4000f8e00ff */
[----:B------:R-:W-:Y:S01]  /*1aa0*/  IMAD.U32 R3, RZ, RZ, UR38 ;  /* 0x00000026ff037e24 */ /* 0x000fe2000f8e00ff */
[----:B------:R-:W-:-:S04]  /*1ab0*/  UISETP.NE.AND UP0, UPT, UR4, 0x5, UPT ;  /* 0x000000050400788c */ /* 0x000fc8000bf05270 */
[----:B------:R-:W-:Y:S02]  /*1ac0*/  USEL UR5, URZ, 0x1, UP0 ;  /* 0x000000013f057887 */ /* 0x000fe40008000000 */
[----:B------:R-:W-:Y:S02]  /*1ad0*/  USEL UR8, UR4, URZ, UP0 ;  /* 0x0000003f04087287 */ /* 0x000fe40008000000 */
[----:B------:R-:W-:-:S06]  /*1ae0*/  ULOP3.LUT UR5, UR39, UR5, URZ, 0x3c, !UPT ;  /* 0x0000000527057292 */ /* 0x000fcc000f8e3c3f */
[----:B------:R-:W-:-:S07]  /*1af0*/  IMAD.U32 R6, RZ, RZ, UR5 ;  /* 0x00000005ff067e24 */ /* 0x000fce000f8e00ff */
.L_x_32:
[----:B------:R-:W-:Y:S05]  /*1b00*/  @!P0 BRA `(.L_x_26) ;  /* 0x0000000000048947 */ /* 0x000fea0003800000 */
[----:B------:R-:W-:Y:S01]  /*1b10*/  BPT.TRAP 0x1 ;  /* 0x000000040000795c */ /* 0x000fe20000300000 */
.L_x_26:
[----:B------:R-:W-:Y:S01]  /*1b20*/  ULEA UR4, UR8, UR41, 0x3 ;  /* 0x0000002908047291 */ /* 0x000fe2000f8e183f */
[----:B------:R-:W-:-:S08]  /*1b30*/  SHF.L.U32 R4, R6, 0x1f, RZ ;  /* 0x0000001f06047819 */ /* 0x000fd000000006ff */
[----:B------:R1:W2:Y:S01]  /*1b40*/  SYNCS.PHASECHK.TRANS64.TRYWAIT P1, [UR4], R4 ;  /* 0x00000004ff0075a7 */ /* 0x0002a20008020144 */
[----:B------:R-:W-:Y:S05]  /*1b50*/  @!P0 BRA `(.L_x_27) ;  /* 0x0000000000048947 */ /* 0x000fea0003800000 */
[----:B------:R-:W-:Y:S01]  /*1b60*/  BPT.TRAP 0x1 ;  /* 0x000000040000795c */ /* 0x000fe20000300000 */
.L_x_27:
[----:B--2---:R-:W-:Y:S05]  /*1b70*/  @P1 BRA `(.L_x_28) ;  /* 0x0000000000081947 */ /* 0x004fea0003800000 */
[----:B------:R-:W2:Y:S02]  /*1b80*/  SYNCS.PHASECHK.TRANS64.TRYWAIT P1, [UR4], R4 ;  /* 0x00000004ff0075a7 */ /* 0x000ea40008020144 */
[----:B--2---:R-:W-:Y:S05]  /*1b90*/  @!P1 BRA `(.L_x_29) ;  /* 0x0000005000549947 */ /* 0x004fea0003800000 */
.L_x_28:
[----:B------:R-:W-:Y:S01]  /*1ba0*/  ULEA UR4, UR8, UR44, 0x8 ;  /* 0x0000002c08047291 */ /* 0x000fe2000f8e403f */
[----:B------:R-:W-:Y:S01]  /*1bb0*/  WARPGROUP.ARRIVE ;  /* 0x00000000000079c5 */ /* 0x000fe20000000000 */
[----:B------:R-:W-:Y:S01]  /*1bc0*/  ULEA UR6, UR8, UR45, 0x9 ;  /* 0x0000002d08067291 */ /* 0x000fe2000f8e483f */
[----:B------:R-:W-:Y:S01]  /*1bd0*/  UMOV UR5, 0x80000020 ;  /* 0x8000002000057882 */ /* 0x000fe20000000000 */
[----:B------:R-:W-:-:S07]  /*1be0*/  UMOV UR7, 0x80000020 ;  /* 0x8000002000077882 */ /* 0x000fce0000000000 */
[----:B------:R-:W-:Y:S01]  /*1bf0*/  IGMMA.64x128x32.S8.S8 R24, gdesc[UR4], R24, gsb0 ;  /* 0x03600000041879f1 */ /* 0x000fe20008041018 */
        /* <DEDUP_REMOVED lines=9> */
[----:B------:R-:W-:Y:S01]  /*1c90*/  BPT.TRAP 0x1 ;  /* 0x000000040000795c */ /* 0x000fe20000300000 */
.L_x_30:
[----:B------:R-:W-:-:S13]  /*1ca0*/  ISETP.NE.AND P1, PT, R89, RZ, PT ;  /* 0x000000ff5900720c */ /* 0x000fda0003f25270 */
[----:B-12---:R-:W-:-:S05]  /*1cb0*/  @P1 LEA R4, R3, UR41, 0x3 ;  /* 0x0000002903041c11 */ /* 0x006fca000f8e18ff */
[----:B------:R-:W-:-:S05]  /*1cc0*/  @P1 VIADD R5, R4, 0x28 ;  /* 0x0000002804051836 */ /* 0x000fca0000000000 */
[----:B------:R-:W-:-:S04]  /*1cd0*/  @P1 PRMT R5, R88, 0x654, R5 ;  /* 0x0000065458051816 */ /* 0x000fc80000000005 */
[----:B------:R1:W-:Y:S01]  /*1ce0*/  @P1 SYNCS.ARRIVE.TRANS64.RED.A1T0 RZ, [R5+URZ], RZ ;  /* 0x000000ff05ff19a7 */ /* 0x0003e2000810043f */
[----:B------:R-:W-:-:S13]  /*1cf0*/  ISETP.GT.U32.AND P1, PT, R16, 0x1, PT ;  /* 0x000000011000780c */ /* 0x000fda0003f24070 */
[----:B-1----:R-:W-:Y:S05]  /*1d00*/  @P1 BRA `(.L_x_31) ;  /* 0x0000000000041947 */ /* 0x002fea0003800000 */
[----:B------:R-:W-:Y:S01]  /*1d10*/  BPT.TRAP 0x1 ;  /* 0x000000040000795c */ /* 0x000fe20000300000 */
.L_x_31:
[----:B------:R-:W-:Y:S01]  /*1d20*/  UIADD3 UR8, UR8, 0x1, URZ ;  /* 0x0000000108087890 */ /* 0x000fe2000fffe03f */
[C---:B------:R-:W-:Y:S01]  /*1d30*/  ISETP.GT.AND P2, PT, R0.reuse, 0x1, PT ;  /* 0x000000010000780c */ /* 0x040fe20003f44270 */
[----:B------:R-:W-:Y:S02]  /*1d40*/  VIADD R3, R3, 0x1 ;  /* 0x0000000103037836 */ /* 0x000fe40000000000 */
[----:B------:R-:W-:Y:S01]  /*1d50*/  UISETP.NE.AND UP0, UPT, UR8, 0x5, UPT ;  /* 0x000000050800788c */ /* 0x000fe2000bf05270 */
[----:B------:R-:W-:Y:S02]  /*1d60*/  VIADD R0, R0, 0xffffffff ;  /* 0xffffffff00007836 */ /* 0x000fe40000000000 */
[C---:B------:R-:W-:Y:S01]  /*1d70*/  ISETP.NE.AND P1, PT, R3.reuse, 0x5, PT ;  /* 0x000000050300780c */ /* 0x040fe20003f25270 */
[----:B------:R-:W-:Y:S02]  /*1d80*/  USEL UR4, URZ, 0x1, UP0 ;  /* 0x000000013f047887 */ /* 0x000fe40008000000 */
[----:B------:R-:W-:Y:S01]  /*1d90*/  USEL UR8, UR8, URZ, UP0 ;  /* 0x0000003f08087287 */ /* 0x000fe20008000000 */
[----:B------:R-:W-:-:S03]  /*1da0*/  SEL R3, R3, RZ, P1 ;  /* 0x000000ff03037207 */ /* 0x000fc60000800000 */
[----:B------:R-:W-:Y:S01]  /*1db0*/  LOP3.LUT R6, R6, UR4, RZ, 0x3c, !PT ;  /* 0x0000000406067c12 */ /* 0x000fe2000f8e3cff */
[----:B------:R-:W-:Y:S07]  /*1dc0*/  @P2 BRA `(.L_x_32) ;  /* 0xfffffffc004c2947 */ /* 0x000fee000383ffff */
.L_x_25:
[----:B------:R-:W1:Y:S01]  /*1dd0*/  LDC R0, c[0x0][0x28c] ;  /* 0x0000a300ff007b82 */ /* 0x000e620000000800 */
[----:B------:R2:W-:Y:S01]  /*1de0*/  SYNCS.ARRIVE.TRANS64.A1T0 RZ, [R96+UR47], RZ ;  /* 0x000000ff60ff79a7 */ /* 0x0005e2000810002f */
[----:B-1----:R-:W-:-:S13]  /*1df0*/  ISETP.GE.AND P1, PT, R0, 0x1, PT ;  /* 0x000000010000780c */ /* 0x002fda0003f26270 */
[----:B--2---:R-:W-:Y:S05]  /*1e00*/  @!P1 BRA `(.L_x_33) ;  /* 0x0000000000449947 */ /* 0x004fea0003800000 */
[----:B------:R-:W-:Y:S05]  /*1e10*/  @!P0 BRA `(.L_x_34) ;  /* 0x0000000000048947 */ /* 0x000fea0003800000 */
[----:B------:R-:W-:Y:S01]  /*1e20*/  BPT.TRAP 0x1 ;  /* 0x000000040000795c */ /* 0x000fe20000300000 */
.L_x_34:
[----:B------:R-:W-:-:S13]  /*1e30*/  ISETP.NE.AND P0, PT, R89, RZ, PT ;  /* 0x000000ff5900720c */ /* 0x000fda0003f05270 */
[----:B------:R-:W-:-:S05]  /*1e40*/  VOTEU.ANY UP0, P0 ;  /* 0x00000000003f7886 */ /* 0x000fca0000000100 */
[----:B------:R-:W-:-:S06]  /*1e50*/  @UP0 UIADD3 UR4, UR43, UR38, URZ ;  /* 0x000000262b040290 */ /* 0x000fcc000fffe03f */
[----:B------:R-:W-:Y:S02]  /*1e60*/  IMAD.U32 R4, RZ, RZ, UR4 ;  /* 0x00000004ff047e24 */ /* 0x000fe4000f8e00ff */
[----:B------:R-:W-:Y:S02]  /*1e70*/  IMAD.U32 R3, RZ, RZ, UR4 ;  /* 0x00000004ff037e24 */ /* 0x000fe4000f8e00ff */
[----:B------:R-:W-:-:S05]  /*1e80*/  @P0 IMAD.WIDE.U32 R4, R4, -0x33333333, RZ ;  /* 0xcccccccd04040825 */ /* 0x000fca00078e00ff */
[----:B------:R-:W-:-:S05]  /*1e90*/  @P0 SHF.R.U32.HI R0, RZ, 0x2, R5 ;  /* 0x00000002ff000819 */ /* 0x000fca0000011605 */
[----:B------:R-:W-:-:S05]  /*1ea0*/  @P0 IMAD R0, R0, -0x5, R3 ;  /* 0xfffffffb00000824 */ /* 0x000fca00078e0203 */
[----:B------:R-:W-:-:S05]  /*1eb0*/  @P0 LEA R0, R0, UR41, 0x3 ;  /* 0x0000002900000c11 */ /* 0x000fca000f8e18ff */
[----:B------:R-:W-:-:S05]  /*1ec0*/  @P0 VIADD R3, R0, 0x28 ;  /* 0x0000002800030836 */ /* 0x000fca0000000000 */
[----:B------:R-:W-:-:S04]  /*1ed0*/  @P0 PRMT R3, R88, 0x654, R3 ;  /* 0x0000065458030816 */ /* 0x000fc80000000003 */
[----:B------:R1:W-:Y:S01]  /*1ee0*/  @P0 SYNCS.ARRIVE.TRANS64.RED.A1T0 RZ, [R3+URZ], RZ ;  /* 0x000000ff03ff09a7 */ /* 0x0003e2000810043f */
[----:B------:R-:W-:-:S13]  /*1ef0*/  ISETP.GT.U32.AND P0, PT, R16, 0x1, PT ;  /* 0x000000011000780c */ /* 0x000fda0003f04070 */
[----:B-1----:R-:W-:Y:S05]  /*1f00*/  @P0 BRA `(.L_x_33) ;  /* 0x0000000000040947 */ /* 0x002fea0003800000 */
[----:B------:R-:W-:Y:S01]  /*1f10*/  BPT.TRAP 0x1 ;  /* 0x000000040000795c */ /* 0x000fe20000300000 */
.L_x_33:
[----:B------:R-:W-:Y:S01]  /*1f20*/  SHF.L.U32 R0, R101, 0x1f, RZ ;  /* 0x0000001f65007819 */ /* 0x000fe200000006ff */
[----:B------:R-:W-:Y:S01]  /*1f30*/  UIADD3 UR38, UR46, UR38, URZ ;  /* 0x000000262e267290 */ /* 0x000fe2000fffe03f */
[----:B------:R-:W1:Y:S01]  /*1f40*/  LDC R7, c[0x0][0x288] ;  /* 0x0000a200ff077b82 */ /* 0x000e620000000800 */
[----:B------:R-:W-:Y:S01]  /*1f50*/  UISETP.GE.U32.AND UP1, UPT, UR46, 0x5, UPT ;  /* 0x000000052e00788c */ /* 0x000fe2000bf26070 */
[----:B------:R-:W-:Y:S01]  /*1f60*/  IMAD.SHL.U32 R8, R94, 0x2, RZ ;  /* 0x000000025e087824 */ /* 0x000fe200078e00ff */
[----:B------:R-:W-:Y:S02]  /*1f70*/  UISETP.GT.U32.AND UP0, UPT, UR38, 0x4, UPT ;  /* 0x000000042600788c */ /* 0x000fe4000bf04070 */
[----:B------:R-:W-:Y:S02]  /*1f80*/  UIMAD.WIDE.U32 UR4, UR38, -0x33333333, URZ ;  /* 0xcccccccd260478a5 */ /* 0x000fe4000f8e003f */
[----:B------:R-:W-:Y:S01]  /*1f90*/  UISETP.LT.U32.AND UP0, UPT, UR46, 0x5, UP0 ;  /* 0x000000052e00788c */ /* 0x000fe20008701070 */
[----:B------:R-:W2:Y:S01]  /*1fa0*/  SYNCS.PHASECHK.TRANS64.TRYWAIT P0, [R95+UR42+0x10], R0 ;  /* 0x000010005f0075a7 */ /* 0x000ea2000800016a */
[----:B------:R-:W-:Y:S01]  /*1fb0*/  USHF.R.U32.HI UR4, URZ, 0x2, UR5 ;  /* 0x000000023f047899 */ /* 0x000fe20008011605 */
[----:B------:R-:W-:Y:S01]  /*1fc0*/  SHF.R.S32.HI R9, RZ, 0x1f, R8 ;  /* 0x0000001fff097819 */ /* 0x000fe20000011408 */
[----:B------:R-:W-:-:S02]  /*1fd0*/  USEL UR6, URZ, 0x1, !UP0 ;  /* 0x000000013f067887 */ /* 0x000fc4000c000000 */
[----:B------:R-:W-:Y:S02]  /*1fe0*/  UIMAD UR38, UR4, -0x5, UR38 ;  /* 0xfffffffb042678a4 */ /* 0x000fe4000f8e0226 */
[----:B------:R-:W-:-:S04]  /*1ff0*/  ULOP3.LUT UR39, UR39, UR6, URZ, 0x3c, !UPT ;  /* 0x0000000627277292 */ /* 0x000fc8000f8e3c3f */
[----:B------:R-:W-:Y:S01]  /*2000*/  @UP1 ULOP3.LUT UR39, UR39, 0x1, UR4, 0x78, !UPT ;  /* 0x0000000127271892 */ /* 0x000fe2000f8e7804 */
[----:B-12---:R-:W-:Y:S11]  /*2010*/  @!P0 BRA `(.L_x_35) ;  /* 0x0000004c004c8947 */ /* 0x006ff60003800000 */
.L_x_194:
[----:B-1----:R-:W-:Y:S01]  /*2020*/  IMAD.SHL.U32 R0, R19, 0x40, RZ ;  /* 0x0000004013007824 */ /* 0x002fe200078e00ff */
[----:B------:R-:W-:Y:S01]  /*2030*/  ULDC UR6, c[0x0][0x284] ;  /* 0x0000a10000067ab9 */ /* 0x000fe20000000800 */
[----:B------:R-:W-:Y:S01]  /*2040*/  IMAD.SHL.U32 R22, R22, 0x80, RZ ;  /* 0x0000008016167824 */ /* 0x000fe200078e00ff */
[----:B------:R-:W-:Y:S01]  /*2050*/  SHF.R.S32.HI R15, RZ, 0x1f, R2 ;  /* 0x0000001fff0f7819 */ /* 0x000fe20000011402 */
[----:B------:R-:W-:Y:S01]  /*2060*/  ULDC.64 UR4, c[0x0][0x5d0] ;  /* 0x0001740000047ab9 */ /* 0x000fe20000000a00 */
[----:B------:R-:W-:Y:S01]  /*2070*/  ISETP.GE.AND P0, PT, R0, UR6, PT ;  /* 0x0000000600007c0c */ /* 0x000fe2000bf06270 */
[----:B------:R-:W-:Y:S01]  /*2080*/  IMAD.WIDE.U32 R4, R2, UR4, R8 ;  /* 0x0000000402047c25 */ /* 0x000fe2000f8e0008 */
[----:B------:R-:W-:Y:S02]  /*2090*/  SHF.R.S32.HI R14, RZ, 0x1f, R22 ;  /* 0x0000001fff0e7819 */ /* 0x000fe40000011416 */
[C---:B------:R-:W-:Y:S01]  /*20a0*/  ISETP.GE.OR P0, PT, R22.reuse, R7, P0 ;  /* 0x000000071600720c */ /* 0x040fe20000706670 */
[----:B------:R-:W-:Y:S01]  /*20b0*/  IMAD R3, R15, UR4, RZ ;  /* 0x000000040f037c24 */ /* 0x000fe2000f8e02ff */
[----:B------:R-:W-:-:S03]  /*20c0*/  IADD3 R4, P1, R22, R4, RZ ;  /* 0x0000000416047210 */ /* 0x000fc60007f3e0ff */
[----:B------:R-:W-:-:S05]  /*20d0*/  IMAD R3, R2, UR5, R3 ;  /* 0x0000000502037c24 */ /* 0x000fca000f8e0203 */
[----:B------:R-:W-:-:S03]  /*20e0*/  IADD3.X R5, R14, R5, R3, P1, !PT ;  /* 0x000000050e057210 */ /* 0x000fc60000ffe403 */
[----:B------:R-:W-:Y:S05]  /*20f0*/  @P0 BRA `(.L_x_36) ;  /* 0x0000003000b00947 */ /* 0x000fea0003800000 */
[----:B------:R-:W1:Y:S01]  /*2100*/  LDC.64 R10, c[0x0][0x5c8] ;  /* 0x00017200ff0a7b82 */ /* 0x000e620000000a00 */
[----:B0-----:R-:W-:Y:S01]  /*2110*/  IMAD.WIDE R12, R19, 0x40, R92 ;  /* 0x00000040130c7825 */ /* 0x001fe200078e025c */
[----:B------:R-:W-:Y:S01]  /*2120*/  ULDC.64 UR4, c[0x0][0x5c0] ;  /* 0x0001700000047ab9 */ /* 0x000fe20000000a00 */
[----:B------:R-:W-:Y:S02]  /*2130*/  BSSY B0, `(.L_x_36) ;  /* 0x0000328000007945 */ /* 0x000fe40003800000 */
[----:B------:R-:W-:Y:S02]  /*2140*/  IMAD.IADD R104, R99, 0x1, -R0 ;  /* 0x0000000163687824 */ /* 0x000fe400078e0a00 */
[-C--:B-1----:R-:W-:Y:S02]  /*2150*/  IMAD R3, R13, R10.reuse, RZ ;  /* 0x0000000a0d037224 */ /* 0x082fe400078e02ff */
[----:B------:R-:W-:-:S04]  /*2160*/  IMAD.WIDE.U32 R4, R12, R10, R4 ;  /* 0x0000000a0c047225 */ /* 0x000fc800078e0004 */
[----:B------:R-:W-:Y:S01]  /*2170*/  IMAD R3, R12, R11, R3 ;  /* 0x0000000b0c037224 */ /* 0x000fe200078e0203 */
[----:B------:R-:W-:-:S03]  /*2180*/  IADD3 R4, P0, R4, UR4, RZ ;  /* 0x0000000404047c10 */ /* 0x000fc6000ff1e0ff */
[----:B------:R-:W-:Y:S01]  /*2190*/  IMAD.IADD R3, R5, 0x1, R3 ;  /* 0x0000000105037824 */ /* 0x000fe200078e0203 */
[----:B------:R-:W-:-:S04]  /*21a0*/  LEA R6, P1, R10, R4, 0x3 ;  /* 0x000000040a067211 */ /* 0x000fc800078218ff */
[----:B------:R-:W-:Y:S01]  /*21b0*/  IADD3.X R5, R3, UR5, RZ, P0, !PT ;  /* 0x0000000503057c10 */ /* 0x000fe200087fe4ff */
[----:B------:R-:W-:Y:S01]  /*21c0*/  IMAD R3, R94, -0x2, R7 ;  /* 0xfffffffe5e037824 */ /* 0x000fe200078e0207 */
[----:B-----5:R-:W-:Y:S02]  /*21d0*/  ISETP.NE.AND P0, PT, R91, RZ, PT ;  /* 0x000000ff5b00720c */ /* 0x020fe40003f05270 */
[----:B------:R-:W-:Y:S01]  /*21e0*/  LEA.HI.X R7, R10, R5, R11, 0x3, P1 ;  /* 0x000000050a077211 */ /* 0x000fe200008f1c0b */
[----:B------:R-:W-:-:S10]  /*21f0*/  IMAD.IADD R0, R3, 0x1, -R22 ;  /* 0x0000000103007824 */ /* 0x000fd400078e0a16 */
[----:B------:R-:W-:Y:S05]  /*2200*/  @!P0 BRA `(.L_x_37) ;  /* 0x0000002400608947 */ /* 0x000fea0003800000 */
[----:B------:R-:W0:Y:S01]  /*2210*/  LDC.64 R20, c[0x0][0x5b0] ;  /* 0x00016c00ff147b82 */ /* 0x000e220000000a00 */
[----:B------:R-:W-:Y:S01]  /*2220*/  ULDC.64 UR4, c[0x0][0x5b8] ;  /* 0x00016e0000047ab9 */ /* 0x000fe20000000a00 */
[----:B------:R-:W-:Y:S01]  /*2230*/  ISETP.GE.AND P1, PT, R104, 0x1, PT ;  /* 0x000000016800780c */ /* 0x000fe20003f26270 */
[----:B------:R-:W-:Y:S01]  /*2240*/  IMAD.WIDE.U32 R8, R2, UR4, R8 ;  /* 0x0000000402087c25 */ /* 0x000fe2000f8e0008 */
[----:B------:R-:W-:Y:S02]  /*2250*/  BSSY B1, `(.L_x_38) ;  /* 0x000000e000017945 */ /* 0x000fe40003800000 */
[----:B------:R-:W-:Y:S01]  /*2260*/  ISETP.LT.OR P5, PT, R0, 0x1, !P1 ;  /* 0x000000010000780c */ /* 0x000fe20004fa1670 */
[----:B------:R-:W-:Y:S01]  /*2270*/  IMAD R3, R15, UR4, RZ ;  /* 0x000000040f037c24 */ /* 0x000fe2000f8e02ff */
[----:B------:R-:W1:Y:S01]  /*2280*/  LDC.64 R102, c[0x0][0x5a8] ;  /* 0x00016a00ff667b82 */ /* 0x000e620000000a00 */
[----:B------:R-:W-:Y:S02]  /*2290*/  IADD3 R10, P0, R22, R8, RZ ;  /* 0x00000008160a7210 */ /* 0x000fe40007f1e0ff */
[----:B------:R-:W-:-:S05]  /*22a0*/  IMAD R3, R2, UR5, R3 ;  /* 0x0000000502037c24 */ /* 0x000fca000f8e0203 */
[----:B------:R-:W-:Y:S01]  /*22b0*/  IADD3.X R11, R14, R9, R3, P0, !PT ;  /* 0x000000090e0b7210 */ /* 0x000fe200007fe403 */
[-C--:B0-----:R-:W-:Y:S02]  /*22c0*/  IMAD R8, R13, R20.reuse, RZ ;  /* 0x000000140d087224 */ /* 0x081fe400078e02ff */
[----:B------:R-:W-:-:S04]  /*22d0*/  IMAD.WIDE.U32 R2, R12, R20, R10 ;  /* 0x000000140c027225 */ /* 0x000fc800078e000a */
[----:B------:R-:W-:Y:S01]  /*22e0*/  IMAD R19, R12, R21, R8 ;  /* 0x000000150c137224 */ /* 0x000fe200078e0208 */
[----:B-1----:R-:W-:-:S04]  /*22f0*/  IADD3 R2, P0, R2, R102, RZ ;  /* 0x0000006602027210 */ /* 0x002fc80007f1e0ff */
[----:B------:R-:W-:Y:S01]  /*2300*/  IADD3.X R3, R103, R3, R19, P0, !PT ;  /* 0x0000000367037210 */ /* 0x000fe200007fe413 */
[----:B------:R-:W-:Y:S08]  /*2310*/  @P5 BRA `(.L_x_39) ;  /* 0x0000000000045947 */ /* 0x000ff00003800000 */
[----:B------:R0:W5:Y:S02]  /*2320*/  LDG.E.U8 R100, desc[UR36][R2.64] ;  /* 0x0000002402647981 */ /* 0x000164000c1e1100 */
.L_x_39:
[----:B------:R-:W-:Y:S05]  /*2330*/  BSYNC B1 ;  /* 0x0000000000017941 */ /* 0x000fea0003800000 */
.L_x_38:
[----:B-----5:R-:W-:Y:S01]  /*2340*/  LOP3.LUT R13, R100, 0xffff, RZ, 0xc0, !PT ;  /* 0x0000ffff640d7812 */ /* 0x020fe200078ec0ff */
[----:B------:R-:W-:Y:S01]  /*2350*/  IMAD.SHL.U32 R8, R20, 0x8, RZ ;  /* 0x0000000814087824 */ /* 0x000fe200078e00ff */
[----:B------:R-:W-:Y:S01]  /*2360*/  ISETP.LT.OR P2, PT, R0, 0x2, !P1 ;  /* 0x000000020000780c */ /* 0x000fe20004f41670 */
[----:B------:R-:W-:Y:S01]  /*2370*/  BSSY B1, `(.L_x_40) ;  /* 0x000000e000017945 */ /* 0x000fe20003800000 */
[----:B------:R-:W-:Y:S02]  /*2380*/  PRMT R14, R13, 0x8880, RZ ;  /* 0x000088800d0e7816 */ /* 0x000fe400000000ff */
[----:B------:R-:W-:Y:S02]  /*2390*/  SHF.L.U64.HI R9, R20, 0x3, R21 ;  /* 0x0000000314097819 */ /* 0x000fe40000010215 */
[----:B------:R-:W-:Y:S01]  /*23a0*/  ISETP.GE.AND P0, PT, R104, 0x9, PT ;  /* 0x000000096800780c */ /* 0x000fe20003f06270 */
[----:B------:R-:W-:Y:S02]  /*23b0*/  IMAD R13, R14, R91, RZ ;  /* 0x0000005b0e0d7224 */ /* 0x000fe400078e02ff */
[----:B------:R-:W-:-:S04]  /*23c0*/  IMAD.WIDE.U32 R8, R12, R20, R8 ;  /* 0x000000140c087225 */ /* 0x000fc800078e0008 */
[----:B------:R-:W-:Y:S01]  /*23d0*/  @!P5 IMAD R15, R24, R90, R13 ;  /* 0x0000005a180fd224 */ /* 0x000fe200078e020d */
[----:B------:R-:W-:Y:S01]  /*23e0*/  IADD3 R8, P3, P4, R10, R102, R8 ;  /* 0x000000660a087210 */ /* 0x000fe20007c7e008 */
[----:B------:R-:W-:-:S03]  /*23f0*/  IMAD.IADD R14, R19, 0x1, R9 ;  /* 0x00000001130e7824 */ /* 0x000fc600078e0209 */
[----:B------:R1:W-:Y:S01]  /*2400*/  @!P5 STG.E.U8 desc[UR36][R4.64], R15 ;  /* 0x0000000f0400d986 */ /* 0x0003e2000c101124 */
[----:B------:R-:W-:Y:S08]  /*2410*/  @P2 BRA `(.L_x_41) ;  /* 0x00000000000c2947 */ /* 0x000ff00003800000 */
[----:B------:R-:W2:Y:S02]  /*2420*/  LDG.E.U8 R100, desc[UR36][R2.64+0x1] ;  /* 0x0000012402647981 */ /* 0x000ea4000c1e1100 */
[----:B--2---:R-:W-:-:S05]  /*2430*/  PRMT R12, R100, 0x8880, RZ ;  /* 0x00008880640c7816 */ /* 0x004fca00000000ff */
[----:B------:R-:W-:-:S07]  /*2440*/  IMAD R13, R12, R91, RZ ;  /* 0x0000005b0c0d7224 */ /* 0x000fce00078e02ff */
.L_x_41:
[----:B------:R-:W-:Y:S05]  /*2450*/  BSYNC B1 ;  /* 0x0000000000017941 */ /* 0x000fea0003800000 */
.L_x_40:
[C---:B------:R-:W-:Y:S01]  /*2460*/  ISETP.LT.OR P5, PT, R0.reuse, 0x1, !P0 ;  /* 0x000000010000780c */ /* 0x040fe200047a1670 */
[----:B------:R-:W-:Y:S01]  /*2470*/  @!P2 IMAD R25, R25, R90, R13 ;  /* 0x0000005a1919a224 */ /* 0x000fe200078e020d */
[----:B------:R-:W-:Y:S01]  /*2480*/  BSSY B1, `(.L_x_42) ;  /* 0x000000a000017945 */ /* 0x000fe20003800000 */
[----:B------:R-:W-:Y:S02]  /*2490*/  IADD3.X R9, R11, R103, R14, P3, P4 ;  /* 0x000000670b097210 */ /* 0x000fe40001fe840e */
[C---:B------:R-:W-:Y:S01]  /*24a0*/  ISETP.LT.OR P3, PT, R0.reuse, 0x2, !P0 ;  /* 0x000000020000780c */ /* 0x040fe20004761670 */
[----:B------:R2:W-:Y:S01]  /*24b0*/  @!P2 STG.E.U8 desc[UR36][R4.64+0x1], R25 ;  /* 0x000001190400a986 */ /* 0x0005e2000c101124 */
[C---:B------:R-:W-:Y:S02]  /*24c0*/  ISETP.LT.OR P4, PT, R0.reuse, 0x9, !P1 ;  /* 0x000000090000780c */ /* 0x040fe40004f81670 */
[----:B------:R-:W-:-:S04]  /*24d0*/  ISETP.LT.OR P2, PT, R0, 0xa, !P1 ;  /* 0x0000000a0000780c */ /* 0x000fc80004f41670 */
[----:B------:R-:W-:Y:S09]  /*24e0*/  @P5 BRA `(.L_x_43) ;  /* 0x00000000000c5947 */ /* 0x000ff20003800000 */
[----:B------:R-:W3:Y:S02]  /*24f0*/  LDG.E.U8 R100, desc[UR36][R8.64] ;  /* 0x0000002408647981 */ /* 0x000ee4000c1e1100 */
[----:B---3--:R-:W-:-:S05]  /*2500*/  PRMT R10, R100, 0x8880, RZ ;  /* 0x00008880640a7816 */ /* 0x008fca00000000ff */
[----:B------:R-:W-:-:S07]  /*2510*/  IMAD R13, R10, R91, RZ ;  /* 0x0000005b0a0d7224 */ /* 0x000fce00078e02ff */
.L_x_43:
[----:B------:R-:W-:Y:S05]  /*2520*/  BSYNC B1 ;  /* 0x0000000000017941 */ /* 0x000fea0003800000 */
.L_x_42:
[----:B------:R-:W-:Y:S01]  /*2530*/  @!P5 IMAD R11, R26, R90, R13 ;  /* 0x0000005a1a0bd224 */ /* 0x000fe200078e020d */
[----:B------:R-:W-:Y:S04]  /*2540*/  BSSY B1, `(.L_x_44) ;  /* 0x0000006000017945 */ /* 0x000fe80003800000 */
[----:B------:R3:W-:Y:S01]  /*2550*/  @!P5 STG.E.U8 desc[UR36][R6.64], R11 ;  /* 0x0000000b0600d986 */ /* 0x0007e2000c101124 */
[----:B------:R-:W-:Y:S05]  /*2560*/  @P3 BRA `(.L_x_45) ;  /* 0x00000000000c3947 */ /* 0x000fea0003800000 */
[----:B------:R-:W4:Y:S02]  /*2570*/  LDG.E.U8 R100, desc[UR36][R8.64+0x1] ;  /* 0x0000012408647981 */ /* 0x000f24000c1e1100 */
[----:B----4-:R-:W-:-:S05]  /*2580*/  PRMT R10, R100, 0x8880, RZ ;  /* 0x00008880640a7816 */ /* 0x010fca00000000ff */
[----:B------:R-:W-:-:S07]  /*2590*/  IMAD R13, R10, R91, RZ ;  /* 0x0000005b0a0d7224 */ /* 0x000fce00078e02ff */
.L_x_45:
[----:B------:R-:W-:Y:S05]  /*25a0*/  BSYNC B1 ;  /* 0x0000000000017941 */ /* 0x000fea0003800000 */
.L_x_44:
[----:B------:R-:W-:Y:S01]  /*25b0*/  @!P3 IMAD R27, R27, R90, R13 ;  /* 0x0000005a1b1bb224 */ /* 0x000fe200078e020d */
[----:B------:R-:W-:Y:S04]  /*25c0*/  BSSY B1, `(.L_x_46) ;  /* 0x0000006000017945 */ /* 0x000fe80003800000 */
[----:B------:R4:W-:Y:S01]  /*25d0*/  @!P3 STG.E.U8 desc[UR36][R6.64+0x1], R27 ;  /* 0x0000011b0600b986 */ /* 0x0009e2000c101124 */
[----:B------:R-:W-:Y:S05]  /*25e0*/  @P4 BRA `(.L_x_47) ;  /* 0x00000000000c4947 */ /* 0x000fea0003800000 */
[----:B------:R-:W5:Y:S02]  /*25f0*/  LDG.E.U8 R100, desc[UR36][R2.64+0x8] ;  /* 0x0000082402647981 */ /* 0x000f64000c1e1100 */
[----:B-----5:R-:W-:-:S05]  /*2600*/  PRMT R10, R100, 0x8880, RZ ;  /* 0x00008880640a7816 */ /* 0x020fca00000000ff */
[----:B------:R-:W-:-:S07]  /*2610*/  IMAD R13, R10, R91, RZ ;  /* 0x0000005b0a0d7224 */ /* 0x000fce00078e02ff */
.L_x_47:
[----:B------:R-:W-:Y:S05]  /*2620*/  BSYNC B1 ;  /* 0x0000000000017941 */ /* 0x000fea0003800000 */
.L_x_46:
[----:B---3--:R-:W-:Y:S01]  /*2630*/  @!P4 IMAD R11, R28, R90, R13 ;  /* 0x0000005a1c0bc224 */ /* 0x008fe200078e020d */
[----:B------:R-:W-:Y:S04]  /*2640*/  BSSY B1, `(.L_x_48) ;  /* 0x0000006000017945 */ /* 0x000fe80003800000 */
[----:B------:R3:W-:Y:S01]  /*2650*/  @!P4 STG.E.U8 desc[UR36][R4.64+0x8], R11 ;  /* 0x0000080b0400c986 */ /* 0x0007e2000c101124 */
[----:B------:R-:W-:Y:S05]  /*2660*/  @P2 BRA `(.L_x_49) ;  /* 0x00000000000c2947 */ /* 0x000fea0003800000 */
[----:B------:R-:W5:Y:S02]  /*2670*/  LDG.E.U8 R100, desc[UR36][R2.64+0x9] ;  /* 0x0000092402647981 */ /* 0x000f64000c1e1100 */
[----:B-----5:R-:W-:-:S05]  /*2680*/  PRMT R10, R100, 0x8880, RZ ;  /* 0x00008880640a7816 */ /* 0x020fca00000000ff */
[----:B------:R-:W-:-:S07]  /*2690*/  IMAD R13, R10, R91, RZ ;  /* 0x0000005b0a0d7224 */ /* 0x000fce00078e02ff */
.L_x_49:
[----:B------:R-:W-:Y:S05]  /*26a0*/  BSYNC B1 ;  /* 0x0000000000017941 */ /* 0x000fea0003800000 */
.L_x_48:
[C---:B------:R-:W-:Y:S01]  /*26b0*/  ISETP.LT.OR P4, PT, R0.reuse, 0x9, !P0 ;  /* 0x000000090000780c */ /* 0x040fe20004781670 */
[----:B------:R-:W-:Y:S01]  /*26c0*/  @!P2 IMAD R29, R29, R90, R13 ;  /* 0x0000005a1d1da224 */ /* 0x000fe200078e020d */
[----:B------:R-:W-:Y:S01]  /*26d0*/  BSSY B1, `(.L_x_50) ;  /* 0x0000009000017945 */ /* 0x000fe20003800000 */
[C---:B------:R-:W-:Y:S02]  /*26e0*/  ISETP.LT.OR P3, PT, R0.reuse, 0xa, !P0 ;  /* 0x0000000a0000780c */ /* 0x040fe40004761670 */
[C---:B------:R-:W-:Y:S01]  /*26f0*/  ISETP.LT.OR P5, PT, R0.reuse, 0x11, !P1 ;  /* 0x000000110000780c */ /* 0x040fe20004fa1670 */
[----:B------:R0:W-:Y:S01]  /*2700*/  @!P2 STG.E.U8 desc[UR36][R4.64+0x9], R29 ;  /* 0x0000091d0400a986 */ /* 0x0001e2000c101124 */
[----:B------:R-:W-:-:S06]  /*2710*/  ISETP.LT.OR P2, PT, R0, 0x12, !P1 ;  /* 0x000000120000780c */ /* 0x000fcc0004f41670 */
[----:B------:R-:W-:Y:S07]  /*2720*/  @P4 BRA `(.L_x_51) ;  /* 0x00000000000c4947 */ /* 0x000fee0003800000 */
[----:B------:R-:W5:Y:S02]  /*2730*/  LDG.E.U8 R100, desc[UR36][R8.64+0x8] ;  /* 0x0000082408647981 */ /* 0x000f64000c1e1100 */
[----:B-----5:R-:W-:-:S05]  /*2740*/  PRMT R10, R100, 0x8880, RZ ;  /* 0x00008880640a7816 */ /* 0x020fca00000000ff */
[----:B------:R-:W-:-:S07]  /*2750*/  IMAD R13, R10, R91, RZ ;  /* 0x0000005b0a0d7224 */ /* 0x000fce00078e02ff */
.L_x_51:
[----:B------:R-:W-:Y:S05]  /*2760*/  BSYNC B1 ;  /* 0x0000000000017941 */ /* 0x000fea0003800000 */
.L_x_50:
[----:B---3--:R-:W-:Y:S01]  /*2770*/  @!P4 IMAD R11, R30, R90, R13 ;  /* 0x0000005a1e0bc224 */ /* 0x008fe200078e020d */
[----:B------:R-:W-:Y:S04]  /*2780*/  BSSY B1, `(.L_x_52) ;  /* 0x0000006000017945 */ /* 0x000fe80003800000 */
[----:B------:R3:W-:Y:S01]  /*2790*/  @!P4 STG.E.U8 desc[UR36][R6.64+0x8], R11 ;  /* 0x0000080b0600c986 */ /* 0x0007e2000c101124 */
[----:B------:R-:W-:Y:S05]  /*27a0*/  @P3 BRA `(.L_x_53) ;  /* 0x00000000000c3947 */ /* 0x000fea0003800000 */
[----:B------:R-:W5:Y:S02]  /*27b0*/  LDG.E.U8 R100, desc[UR36][R8.64+0x9] ;  /* 0x0000092408647981 */ /* 0x000f64000c1e1100 */
[----:B-----5:R-:W-:-:S05]  /*27c0*/  PRMT R10, R100, 0x8880, RZ ;  /* 0x00008880640a7816 */ /* 0x020fca00000000ff */
[----:B------:R-:W-:-:S07]  /*27d0*/  IMAD R13, R10, R91, RZ ;  /* 0x0000005b0a0d7224 */ /* 0x000fce00078e02ff */
.L_x_53:
[----:B------:R-:W-:Y:S05]  /*27e0*/  BSYNC B1 ;  /* 0x0000000000017941 */ /* 0x000fea0003800000 */
.L_x_52:
[----:B------:R-:W-:Y:S01]  /*27f0*/  @!P3 IMAD R31, R31, R90, R13 ;  /* 0x0000005a1f1fb224 */ /* 0x000fe200078e020d */
[----:B------:R-:W-:Y:S04]  /*2800*/  BSSY B1, `(.L_x_54) ;  /* 0x0000006000017945 */ /* 0x000fe80003800000 */
[----:B------:R0:W-:Y:S01]  /*2810*/  @!P3 STG.E.U8 desc[UR36][R6.64+0x9], R31 ;  /* 0x0000091f0600b986 */ /* 0x0001e2000c101124 */
[----:B------:R-:W-:Y:S05]  /*2820*/  @P5 BRA `(.L_x_55) ;  /* 0x00000000000c5947 */ /* 0x000fea0003800000 */
[----:B------:R-:W5:Y:S02]  /*2830*/  LDG.E.U8 R100, desc[UR36][R2.64+0x10] ;  /* 0x0000102402647981 */ /* 0x000f64000c1e1100 */
[----:B-----5:R-:W-:-:S05]  /*2840*/  PRMT R10, R100, 0x8880, RZ ;  /* 0x00008880640a7816 */ /* 0x020fca00000000ff */
[----:B------:R-:W-:-:S07]  /*2850*/  IMAD R13, R10, R91, RZ ;  /* 0x0000005b0a0d7224 */ /* 0x000fce00078e02ff */
.L_x_55:
[----:B------:R-:W-:Y:S05]  /*2860*/  BSYNC B1 ;  /* 0x0000000000017941 */ /* 0x000fea0003800000 */
.L_x_54:
[----:B---3--:R-:W-:Y:S01]  /*2870*/  @!P5 IMAD R11, R32, R90, R13 ;  /* 0x0000005a200bd224 */ /* 0x008fe200078e020d */
[----:B------:R-:W-:Y:S04]  /*2880*/  BSSY B1, `(.L_x_56) ;  /* 0x0000006000017945 */ /* 0x000fe80003800000 */
[----:B------:R3:W-:Y:S01]  /*2890*/  @!P5 STG.E.U8 desc[UR36][R4.64+0x10], R11 ;  /* 0x0000100b0400d986 */ /* 0x0007e2000c101124 */
[----:B------:R-:W-:Y:S05]  /*28a0*/  @P2 BRA `(.L_x_57) ;  /* 0x00000000000c2947 */ /* 0x000fea0003800000 */
[----:B------:R-:W5:Y:S02]  /*28b0*/  LDG.E.U8 R100, desc[UR36][R2.64+0x11] ;  /* 0x0000112402647981 */ /* 0x000f64000c1e1100 */
[----:B-----5:R-:W-:-:S05]  /*28c0*/  PRMT R10, R100, 0x8880, RZ ;  /* 0x00008880640a7816 */ /* 0x020fca00000000ff */
[----:B------:R-:W-:-:S07]  /*28d0*/  IMAD R13, R10, R91, RZ ;  /* 0x0000005b0a0d7224 */ /* 0x000fce00078e02ff */
.L_x_57:
[----:B------:R-:W-:Y:S05]  /*28e0*/  BSYNC B1 ;  /* 0x0000000000017941 */ /* 0x000fea0003800000 */
.L_x_56:
        /* <DEDUP_REMOVED lines=11> */
.L_x_59:
[----:B------:R-:W-:Y:S05]  /*29a0*/  BSYNC B1 ;  /* 0x0000000000017941 */ /* 0x000fea0003800000 */
.L_x_58:
[----:B---3--:R-:W-:Y:S01]  /*29b0*/  @!P4 IMAD R11, R34, R90, R13 ;  /* 0x0000005a220bc224 */ /* 0x008fe200078e020d */
[----:B------:R-:W-:Y:S04]  /*29c0*/  BSSY B1, `(.L_x_60) ;  /* 0x0000006000017945 */ /* 0x000fe80003800000 */
[----:B------:R3:W-:Y:S01]  /*29d0*/  @!P4 STG.E.U8 desc[UR36][R6.64+0x10], R11 ;  /* 0x0000100b0600c986 */ /* 0x0007e2000c101124 */
[----:B------:R-:W-:Y:S05]  /*29e0*/  @P3 BRA `(.L_x_61) ;  /* 0x00000000000c3947 */ /* 0x000fea0003800000 */
[----:B------:R-:W5:Y:S02]  /*29f0*/  LDG.E.U8 R100, desc[UR36][R8.64+0x11] ;  /* 0x0000112408647981 */ /* 0x000f64000c1e1100 */
[----:B-----5:R-:W-:-:S05]  /*2a00*/  PRMT R10, R100, 0x8880, RZ ;  /* 0x00008880640a7816 */ /* 0x020fca00000000ff */
[----:B------:R-:W-:-:S07]  /*2a10*/  IMAD R13, R10, R91, RZ ;  /* 0x0000005b0a0d7224 */ /* 0x000fce00078e02ff */
.L_x_61:
[----:B------:R-:W-:Y:S05]  /*2a20*/  BSYNC B1 ;  /* 0x0000000000017941 */ /* 0x000fea0003800000 */
.L_x_60:
[----:B------:R-:W-:Y:S01]  /*2a30*/  @!P3 IMAD R35, R35, R90, R13 ;  /* 0x0000005a2323b224 */ /* 0x000fe200078e020d */
[----:B------:R-:W-:Y:S04]  /*2a40*/  BSSY B1, `(.L_x_62) ;  /* 0x0000006000017945 */ /* 0x000fe80003800000 */
[----:B------:R0:W-:Y:S01]  /*2a50*/  @!P3 STG.E.U8 desc[UR36][R6.64+0x11], R35 ;  /* 0x000011230600b986 */ /* 0x0001e2000c101124 */
[----:B------:R-:W-:Y:S05]  /*2a60*/  @P5 BRA `(.L_x_63) ;  /* 0x00000000000c5947 */ /* 0x000fea0003800000 */
[----:B------:R-:W5:Y:S02]  /*2a70*/  LDG.E.U8 R100, desc[UR36][R2.64+0x18] ;  /* 0x0000182402647981 */ /* 0x000f64000c1e1100 */
[----:B-----5:R-:W-:-:S05]  /*2a80*/  PRMT R10, R100, 0x8880, RZ ;  /* 0x00008880640a7816 */ /* 0x020fca00000000ff */
[----:B------:R-:W-:-:S07]  /*2a90*/  IMAD R13, R10, R91, RZ ;  /* 0x0000005b0a0d7224 */ /* 0x000fce00078e02ff */
.L_x_63:
[----:B------:R-:W-:Y:S05]  /*2aa0*/  BSYNC B1 ;  /* 0x0000000000017941 */ /* 0x000fea0003800000 */
.L_x_62:
[----:B---3--:R-:W-:Y:S01]  /*2ab0*/  @!P5 IMAD R11, R36, R90, R13 ;  /* 0x0000005a240bd224 */ /* 0x008fe200078e020d */
[----:B------:R-:W-:Y:S04]  /*2ac0*/  BSSY B1, `(.L_x_64) ;  /* 0x0000006000017945 */ /* 0x000fe80003800000 */
[----:B------:R3:W-:Y:S01]  /*2ad0*/  @!P5 STG.E.U8 desc[UR36][R4.64+0x18], R11 ;  /* 0x0000180b0400d986 */ /* 0x0007e2000c101124 */
[----:B------:R-:W-:Y:S05]  /*2ae0*/  @P2 BRA `(.L_x_65) ;  /* 0x00000000000c2947 */ /* 0x000fea0003800000 */
[----:B------:R-:W5:Y:S02]  /*2af0*/  LDG.E.U8 R100, desc[UR36][R2.64+0x19] ;  /* 0x0000192402647981 */ /* 0x000f64000c1e1100 */
[----:B-----5:R-:W-:-:S05]  /*2b00*/  PRMT R10, R100, 0x8880, RZ ;  /* 0x00008880640a7816 */ /* 0x020fca00000000ff */
[----:B------:R-:W-:-:S07]  /*2b10*/  IMAD R13, R10, R91, RZ ;  /* 0x0000005b0a0d7224 */ /* 0x000fce00078e02ff */
.L_x_65:
[----:B------:R-:W-:Y:S05]  /*2b20*/  BSYNC B1 ;  /* 0x0000000000017941 */ /* 0x000fea0003800000 */
.L_x_64:
        /* <DEDUP_REMOVED lines=11> */
.L_x_67:
[----:B------:R-:W-:Y:S05]  /*2be0*/  BSYNC B1 ;  /* 0x0000000000017941 */ /* 0x000fea0003800000 */
.L_x_66:
[----:B---3--:R-:W-:Y:S01]  /*2bf0*/  @!P4 IMAD R11, R38, R90, R13 ;  /* 0x0000005a260bc224 */ /* 0x008fe200078e020d */
[----:B------:R-:W-:Y:S04]  /*2c00*/  BSSY B1, `(.L_x_68) ;  /* 0x0000006000017945 */ /* 0x000fe80003800000 */
[----:B------:R3:W-:Y:S01]  /*2c10*/  @!P4 STG.E.U8 desc[UR36][R6.64+0x18], R11 ;  /* 0x0000180b0600c986 */ /* 0x0007e2000c101124 */
[----:B------:R-:W-:Y:S05]  /*2c20*/  @P3 BRA `(.L_x_69) ;  /* 0x00000000000c3947 */ /* 0x000fea0003800000 */
[----:B------:R-:W5:Y:S02]  /*2c30*/  LDG.E.U8 R100, desc[UR36][R8.64+0x19] ;  /* 0x0000192408647981 */ /* 0x000f64000c1e1100 */
[----:B-----5:R-:W-:-:S05]  /*2c40*/  PRMT R10, R100, 0x8880, RZ ;  /* 0x00008880640a7816 */ /* 0x020fca00000000ff */
[----:B------:R-:W-:-:S07]  /*2c50*/  IMAD R13, R10, R91, RZ ;  /* 0x0000005b0a0d7224 */ /* 0x000fce00078e02ff */
.L_x_69:
[----:B------:R-:W-:Y:S05]  /*2c60*/  BSYNC B1 ;  /* 0x0000000000017941 */ /* 0x000fea0003800000 */
.L_x_68:
[----:B------:R-:W-:Y:S01]  /*2c70*/  @!P3 IMAD R39, R39, R90, R13 ;  /* 0x0000005a2727b224 */ /* 0x000fe200078e020d */
[----:B------:R-:W-:Y:S04]  /*2c80*/  BSSY B1, `(.L_x_70) ;  /* 0x0000006000017945 */ /* 0x000fe80003800000 */
[----:B------:R0:W-:Y:S01]  /*2c90*/  @!P3 STG.E.U8 desc[UR36][R6.64+0x19], R39 ;  /* 0x000019270600b986 */ /* 0x0001e2000c101124 */
[----:B------:R-:W-:Y:S05]  /*2ca0*/  @P5 BRA `(.L_x_71) ;  /* 0x00000000000c5947 */ /* 0x000fea0003800000 */
[----:B------:R-:W5:Y:S02]  /*2cb0*/  LDG.E.U8 R100, desc[UR36][R2.64+0x20] ;  /* 0x0000202402647981 */ /* 0x000f64000c1e1100 */
[----:B-----5:R-:W-:-:S05]  /*2cc0*/  PRMT R10, R100, 0x8880, RZ ;  /* 0x00008880640a7816 */ /* 0x020fca00000000ff */
[----:B------:R-:W-:-:S07]  /*2cd0*/  IMAD R13, R10, R91, RZ ;  /* 0x0000005b0a0d7224 */ /* 0x000fce00078e02ff */
.L_x_71:
[----:B------:R-:W-:Y:S05]  /*2ce0*/  BSYNC B1 ;  /* 0x0000000000017941 */ /* 0x000fea0003800000 */
.L_x_70:
[----:B---3--:R-:W-:Y:S01]  /*2cf0*/  @!P5 IMAD R11, R40, R90, R13 ;  /* 0x0000005a280bd224 */ /* 0x008fe200078e020d */
[----:B------:R-:W-:Y:S04]  /*2d00*/  BSSY B1, `(.L_x_72) ;  /* 0x0000006000017945 */ /* 0x000fe80003800000 */
[----:B------:R3:W-:Y:S01]  /*2d10*/  @!P5 STG.E.U8 desc[UR36][R4.64+0x20], R11 ;  /* 0x0000200b0400d986 */ /* 0x0007e2000c101124 */
[----:B------:R-:W-:Y:S05]  /*2d20*/  @P2 BRA `(.L_x_73) ;  /* 0x00000000000c2947 */ /* 0x000fea0003800000 */
[----:B------:R-:W5:Y:S02]  /*2d30*/  LDG.E.U8 R100, desc[UR36][R2.64+0x21] ;  /* 0x0000212402647981 */ /* 0x000f64000c1e1100 */
[----:B-----5:R-:W-:-:S05]  /*2d40*/  PRMT R10, R100, 0x8880, RZ ;  /* 0x00008880640a7816 */ /* 0x020fca00000000ff */
[----:B------:R-:W-:-:S07]  /*2d50*/  IMAD R13, R10, R91, RZ ;  /* 0x0000005b0a0d7224 */ /* 0x000fce00078e02ff */
.L_x_73:
[----:B------:R-:W-:Y:S05]  /*2d60*/  BSYNC B1 ;  /* 0x0000000000017941 */ /* 0x000fea0003800000 */
.L_x_72:
        /* <DEDUP_REMOVED lines=11> */
.L_x_75:
[----:B------:R-:W-:Y:S05]  /*2e20*/  BSYNC B1 ;  /* 0x0000000000017941 */ /* 0x000fea0003800000 */
.L_x_74:
[----:B---3--:R-:W-:Y:S01]  /*2e30*/  @!P4 IMAD R11, R42, R90, R13 ;  /* 0x0000005a2a0bc224 */ /* 0x008fe200078e020d */
[----:B------:R-:W-:Y:S04]  /*2e40*/  BSSY B1, `(.L_x_76) ;  /* 0x0000006000017945 */ /* 0x000fe80003800000 */
[----:B------:R3:W-:Y:S01]  /*2e50*/  @!P4 STG.E.U8 desc[UR36][R6.64+0x20], R11 ;  /* 0x0000200b0600c986 */ /* 0x0007e2000c101124 */
[----:B------:R-:W-:Y:S05]  /*2e60*/  @P3 BRA `(.L_x_77) ;  /* 0x00000000000c3947 */ /* 0x000fea0003800000 */
[----:B------:R-:W5:Y:S02]  /*2e70*/  LDG.E.U8 R100, desc[UR36][R8.64+0x21] ;  /* 0x0000212408647981 */ /* 0x000f64000c1e1100 */
[----:B-----5:R-:W-:-:S05]  /*2e80*/  PRMT R10, R100, 0x8880, RZ ;  /* 0x00008880640a7816 */ /* 0x020fca00000000ff */
[----:B------:R-:W-:-:S07]  /*2e90*/  IMAD R13, R10, R91, RZ ;  /* 0x0000005b0a0d7224 */ /* 0x000fce00078e02ff */
.L_x_77:
[----:B------:R-:W-:Y:S05]  /*2ea0*/  BSYNC B1 ;  /* 0x0000000000017941 */ /* 0x000fea0003800000 */
.L_x_76:
[----:B------:R-:W-:Y:S01]  /*2eb0*/  @!P3 IMAD R43, R43, R90, R13 ;  /* 0x0000005a2b2bb224 */ /* 0x000fe200078e020d */
[----:B------:R-:W-:Y:S04]  /*2ec0*/  BSSY B1, `(.L_x_78) ;  /* 0x0000006000017945 */ /* 0x000fe80003800000 */
[----:B------:R0:W-:Y:S01]  /*2ed0*/  @!P3 STG.E.U8 desc[UR36][R6.64+0x21], R43 ;  /* 0x0000212b0600b986 */ /* 0x0001e2000c101124 */
[----:B------:R-:W-:Y:S05]  /*2ee0*/  @P5 BRA `(.L_x_79) ;  /* 0x00000000000c5947 */ /* 0x000fea0003800000 */
[----:B------:R-:W5:Y:S02]  /*2ef0*/  LDG.E.U8 R100, desc[UR36][R2.64+0x28] ;  /* 0x0000282402647981 */ /* 0x000f64000c1e1100 */
[----:B-----5:R-:W-:-:S05]  /*2f00*/  PRMT R10, R100, 0x8880, RZ ;  /* 0x00008880640a7816 */ /* 0x020fca00000000ff */
[----:B------:R-:W-:-:S07]  /*2f10*/  IMAD R13, R10, R91, RZ ;  /* 0x0000005b0a0d7224 */ /* 0x000fce00078e02ff */
.L_x_79:
[----:B------:R-:W-:Y:S05]  /*2f20*/  BSYNC B1 ;  /* 0x0000000000017941 */ /* 0x000fea0003800000 */
.L_x_78:
[----:B---3--:R-:W-:Y:S01]  /*2f30*/  @!P5 IMAD R11, R44, R90, R13 ;  /* 0x0000005a2c0bd224 */ /* 0x008fe200078e020d */
[----:B------:R-:W-:Y:S04]  /*2f40*/  BSSY B1, `(.L_x_80) ;  /* 0x0000006000017945 */ /* 0x000fe80003800000 */
[----:B------:R3:W-:Y:S01]  /*2f50*/  @!P5 STG.E.U8 desc[UR36][R4.64+0x28], R11 ;  /* 0x0000280b0400d986 */ /* 0x0007e2000c101124 */
[----:B------:R-:W-:Y:S05]  /*2f60*/  @P2 BRA `(.L_x_81) ;  /* 0x00000000000c2947 */ /* 0x000fea0003800000 */
[----:B------:R-:W5:Y:S02]  /*2f70*/  LDG.E.U8 R100, desc[UR36][R2.64+0x29] ;  /* 0x0000292402647981 */ /* 0x000f64000c1e1100 */
[----:B-----5:R-:W-:-:S05]  /*2f80*/  PRMT R10, R100, 0x8880, RZ ;  /* 0x00008880640a7816 */ /* 0x020fca00000000ff */
[----:B------:R-:W-:-:S07]  /*2f90*/  IMAD R13, R10, R91, RZ ;  /* 0x0000005b0a0d7224 */ /* 0x000fce00078e02ff */
.L_x_81:
[----:B------:R-:W-:Y:S05]  /*2fa0*/  BSYNC B1 ;  /* 0x0000000000017941 */ /* 0x000fea0003800000 */
.L_x_80:
        /* <DEDUP_REMOVED lines=11> */
.L_x_83:
[----:B------:R-:W-:Y:S05]  /*3060*/  BSYNC B1 ;  /* 0x0000000000017941 */ /* 0x000fea0003800000 */
.L_x_82:
[----:B---3--:R-:W-:Y:S01]  /*3070*/  @!P4 IMAD R11, R46, R90, R13 ;  /* 0x0000005a2e0bc224 */ /* 0x008fe200078e020d */
[----:B------:R-:W-:Y:S04]  /*3080*/  BSSY B1, `(.L_x_84) ;  /* 0x0000006000017945 */ /* 0x000fe80003800000 */
[----:B------:R3:W-:Y:S01]  /*3090*/  @!P4 STG.E.U8 desc[UR36][R6.64+0x28], R11 ;  /* 0x0000280b0600c986 */ /* 0x0007e2000c101124 */
[----:B------:R-:W-:Y:S05]  /*30a0*/  @P3 BRA `(.L_x_85) ;  /* 0x00000000000c3947 */ /* 0x000fea0003800000 */
[----:B------:R-:W5:Y:S02]  /*30b0*/  LDG.E.U8 R100, desc[UR36][R8.64+0x29] ;  /* 0x0000292408647981 */ /* 0x000f64000c1e1100 */
[----:B-----5:R-:W-:-:S05]  /*30c0*/  PRMT R10, R100, 0x8880, RZ ;  /* 0x00008880640a7816 */ /* 0x020fca00000000ff */
[----:B------:R-:W-:-:S07]  /*30d0*/  IMAD R13, R10, R91, RZ ;  /* 0x0000005b0a0d7224 */ /* 0x000fce00078e02ff */
.L_x_85:
[----:B------:R-:W-:Y:S05]  /*30e0*/  BSYNC B1 ;  /* 0x0000000000017941 */ /* 0x000fea0003800000 */
.L_x_84:
[----:B------:R-:W-:Y:S01]  /*30f0*/  @!P3 IMAD R47, R47, R90, R13 ;  /* 0x0000005a2f2fb224 */ /* 0x000fe200078e020d */
[----:B------:R-:W-:Y:S04]  /*3100*/  BSSY B1, `(.L_x_86) ;  /* 0x0000006000017945 */ /* 0x000fe80003800000 */
[----:B------:R0:W-:Y:S01]  /*3110*/  @!P3 STG.E.U8 desc[UR36][R6.64+0x29], R47 ;  /* 0x0000292f0600b986 */ /* 0x0001e2000c101124 */
[----:B------:R-:W-:Y:S05]  /*3120*/  @P5 BRA `(.L_x_87) ;  /* 0x00000000000c5947 */ /* 0x000fea0003800000 */
[----:B------:R-:W5:Y:S02]  /*3130*/  LDG.E.U8 R100, desc[UR36][R2.64+0x30] ;  /* 0x0000302402647981 */ /* 0x000f64000c1e1100 */
[----:B-----5:R-:W-:-:S05]  /*3140*/  PRMT R10, R100, 0x8880, RZ ;  /* 0x00008880640a7816 */ /* 0x020fca00000000ff */
[----:B------:R-:W-:-:S07]  /*3150*/  IMAD R13, R10, R91, RZ ;  /* 0x0000005b0a0d7224 */ /* 0x000fce00078e02ff */
.L_x_87:
[----:B------:R-:W-:Y:S05]  /*3160*/  BSYNC B1 ;  /* 0x0000000000017941 */ /* 0x000fea0003800000 */
.L_x_86:
[----:B---3--:R-:W-:Y:S01]  /*3170*/  @!P5 IMAD R11, R48, R90, R13 ;  /* 0x0000005a300bd224 */ /* 0x008fe200078e020d */
[----:B------:R-:W-:Y:S04]  /*3180*/  BSSY B1, `(.L_x_88) ;  /* 0x0000006000017945 */ /* 0x000fe80003800000 */
[----:B------:R3:W-:Y:S01]  /*3190*/  @!P5 STG.E.U8 desc[UR36][R4.64+0x30], R11 ;  /* 0x0000300b0400d986 */ /* 0x0007e2000c101124 */
[----:B------:R-:W-:Y:S05]  /*31a0*/  @P2 BRA `(.L_x_89) ;  /* 0x00000000000c2947 */ /* 0x000fea0003800000 */
[----:B------:R-:W5:Y:S02]  /*31b0*/  LDG.E.U8 R100, desc[UR36][R2.64+0x31] ;  /* 0x0000312402647981 */ /* 0x000f64000c1e1100 */
[----:B-----5:R-:W-:-:S05]  /*31c0*/  PRMT R10, R100, 0x8880, RZ ;  /* 0x00008880640a7816 */ /* 0x020fca00000000ff */
[----:B------:R-:W-:-:S07]  /*31d0*/  IMAD R13, R10, R91, RZ ;  /* 0x0000005b0a0d7224 */ /* 0x000fce00078e02ff */
.L_x_89:
[----:B------:R-:W-:Y:S05]  /*31e0*/  BSYNC B1 ;  /* 0x0000000000017941 */ /* 0x000fea0003800000 */
.L_x_88:
        /* <DEDUP_REMOVED lines=11> */
.L_x_91:
[----:B------:R-:W-:Y:S05]  /*32a0*/  BSYNC B1 ;  /* 0x0000000000017941 */ /* 0x000fea0003800000 */
.L_x_90:
[----:B---3--:R-:W-:Y:S01]  /*32b0*/  @!P4 IMAD R11, R50, R90, R13 ;  /* 0x0000005a320bc224 */ /* 0x008fe200078e020d */
[----:B------:R-:W-:Y:S04]  /*32c0*/  BSSY B1, `(.L_x_92) ;  /* 0x0000006000017945 */ /* 0x000fe80003800000 */
[----:B------:R3:W-:Y:S01]  /*32d0*/  @!P4 STG.E.U8 desc[UR36][R6.64+0x30], R11 ;  /* 0x0000300b0600c986 */ /* 0x0007e2000c101124 */
[----:B------:R-:W-:Y:S05]  /*32e0*/  @P3 BRA `(.L_x_93) ;  /* 0x00000000000c3947 */ /* 0x000fea0003800000 */
[----:B------:R-:W5:Y:S02]  /*32f0*/  LDG.E.U8 R100, desc[UR36][R8.64+0x31] ;  /* 0x0000312408647981 */ /* 0x000f64000c1e1100 */
[----:B-----5:R-:W-:-:S05]  /*3300*/  PRMT R10, R100, 0x8880, RZ ;  /* 0x00008880640a7816 */ /* 0x020fca00000000ff */
[----:B------:R-:W-:-:S07]  /*3310*/  IMAD R13, R10, R91, RZ ;  /* 0x0000005b0a0d7224 */ /* 0x000fce00078e02ff */
.L_x_93:
[----:B------:R-:W-:Y:S05]  /*3320*/  BSYNC B1 ;  /* 0x0000000000017941 */ /* 0x000fea0003800000 */
.L_x_92:
[----:B------:R-:W-:Y:S01]  /*3330*/  @!P3 IMAD R51, R51, R90, R13 ;  /* 0x0000005a3333b224 */ /* 0x000fe200078e020d */
[----:B------:R-:W-:Y:S04]  /*3340*/  BSSY B1, `(.L_x_94) ;  /* 0x0000006000017945 */ /* 0x000fe80003800000 */
[----:B------:R0:W-:Y:S01]  /*3350*/  @!P3 STG.E.U8 desc[UR36][R6.64+0x31], R51 ;  /* 0x000031330600b986 */ /* 0x0001e2000c101124 */
[----:B------:R-:W-:Y:S05]  /*3360*/  @P5 BRA `(.L_x_95) ;  /* 0x00000000000c5947 */ /* 0x000fea0003800000 */
[----:B------:R-:W5:Y:S02]  /*3370*/  LDG.E.U8 R100, desc[UR36][R2.64+0x38] ;  /* 0x0000382402647981 */ /* 0x000f64000c1e1100 */
[----:B-----5:R-:W-:-:S05]  /*3380*/  PRMT R10, R100, 0x8880, RZ ;  /* 0x00008880640a7816 */ /* 0x020fca00000000ff */
[----:B------:R-:W-:-:S07]  /*3390*/  IMAD R13, R10, R91, RZ ;  /* 0x0000005b0a0d7224 */ /* 0x000fce00078e02ff */
.L_x_95:
[----:B------:R-:W-:Y:S05]  /*33a0*/  BSYNC B1 ;  /* 0x0000000000017941 */ /* 0x000fea0003800000 */
.L_x_94:
[----:B---3--:R-:W-:Y:S01]  /*33b0*/  @!P5 IMAD R11, R52, R90, R13 ;  /* 0x0000005a340bd224 */ /* 0x008fe200078e020d */
[----:B------:R-:W-:Y:S04]  /*33c0*/  BSSY B1, `(.L_x_96) ;  /* 0x0000006000017945 */ /* 0x000fe80003800000 */
[----:B------:R3:W-:Y:S01]  /*33d0*/  @!P5 STG.E.U8 desc[UR36][R4.64+0x38], R11 ;  /* 0x0000380b0400d986 */ /* 0x0007e2000c101124 */
[----:B------:R-:W-:Y:S05]  /*33e0*/  @P2 BRA `(.L_x_97) ;  /* 0x00000000000c2947 */ /* 0x000fea0003800000 */
[----:B------:R-:W5:Y:S02]  /*33f0*/  LDG.E.U8 R100, desc[UR36][R2.64+0x39] ;  /* 0x0000392402647981 */ /* 0x000f64000c1e1100 */
[----:B-----5:R-:W-:-:S05]  /*3400*/  PRMT R10, R100, 0x8880, RZ ;  /* 0x00008880640a7816 */ /* 0x020fca00000000ff */
[----:B------:R-:W-:-:S07]  /*3410*/  IMAD R13, R10, R91, RZ ;  /* 0x0000005b0a0d7224 */ /* 0x000fce00078e02ff */
.L_x_97:
[----:B------:R-:W-:Y:S05]  /*3420*/  BSYNC B1 ;  /* 0x0000000000017941 */ /* 0x000fea0003800000 */
.L_x_96:
        /* <DEDUP_REMOVED lines=11> */
.L_x_99:
[----:B------:R-:W-:Y:S05]  /*34e0*/  BSYNC B1 ;  /* 0x0000000000017941 */ /* 0x000fea0003800000 */
.L_x_98:
[----:B---3--:R-:W-:Y:S01]  /*34f0*/  @!P4 IMAD R11, R54, R90, R13 ;  /* 0x0000005a360bc224 */ /* 0x008fe200078e020d */
[----:B------:R-:W-:Y:S04]  /*3500*/  BSSY B1, `(.L_x_100) ;  /* 0x0000006000017945 */ /* 0x000fe80003800000 */
[----:B------:R3:W-:Y:S01]  /*3510*/  @!P4 STG.E.U8 desc[UR36][R6.64+0x38], R11 ;  /* 0x0000380b0600c986 */ /* 0x0007e2000c101124 */
[----:B------:R-:W-:Y:S05]  /*3520*/  @P3 BRA `(.L_x_101) ;  /* 0x00000000000c3947 */ /* 0x000fea0003800000 */
[----:B------:R-:W5:Y:S02]  /*3530*/  LDG.E.U8 R100, desc[UR36][R8.64+0x39] ;  /* 0x0000392408647981 */ /* 0x000f64000c1e1100 */
[----:B-----5:R-:W-:-:S05]  /*3540*/  PRMT R10, R100, 0x8880, RZ ;  /* 0x00008880640a7816 */ /* 0x020fca00000000ff */
[----:B------:R-:W-:-:S07]  /*3550*/  IMAD R13, R10, R91, RZ ;  /* 0x0000005b0a0d7224 */ /* 0x000fce00078e02ff */
.L_x_101:
[----:B------:R-:W-:Y:S05]  /*3560*/  BSYNC B1 ;  /* 0x0000000000017941 */ /* 0x000fea0003800000 */
.L_x_100:
[----:B------:R-:W-:Y:S01]  /*3570*/  @!P3 IMAD R55, R55, R90, R13 ;  /* 0x0000005a3737b224 */ /* 0x000fe200078e020d */
[----:B------:R-:W-:Y:S04]  /*3580*/  BSSY B1, `(.L_x_102) ;  /* 0x0000006000017945 */ /* 0x000fe80003800000 */
[----:B------:R0:W-:Y:S01]  /*3590*/  @!P3 STG.E.U8 desc[UR36][R6.64+0x39], R55 ;  /* 0x000039370600b986 */ /* 0x0001e2000c101124 */
[----:B------:R-:W-:Y:S05]  /*35a0*/  @P5 BRA `(.L_x_103) ;  /* 0x00000000000c5947 */ /* 0x000fea0003800000 */
[----:B------:R-:W5:Y:S02]  /*35b0*/  LDG.E.U8 R100, desc[UR36][R2.64+0x40] ;  /* 0x0000402402647981 */ /* 0x000f64000c1e1100 */
[----:B-----5:R-:W-:-:S05]  /*35c0*/  PRMT R10, R100, 0x8880, RZ ;  /* 0x00008880640a7816 */ /* 0x020fca00000000ff */
[----:B------:R-:W-:-:S07]  /*35d0*/  IMAD R13, R10, R91, RZ ;  /* 0x0000005b0a0d7224 */ /* 0x000fce00078e02ff */
.L_x_103:
[----:B------:R-:W-:Y:S05]  /*35e0*/  BSYNC B1 ;  /* 0x0000000000017941 */ /* 0x000fea0003800000 */
.L_x_102:
[----:B---3--:R-:W-:Y:S01]  /*35f0*/  @!P5 IMAD R11, R56, R90, R13 ;  /* 0x0000005a380bd224 */ /* 0x008fe200078e020d */
[----:B------:R-:W-:Y:S04]  /*3600*/  BSSY B1, `(.L_x_104) ;  /* 0x0000006000017945 */ /* 0x000fe80003800000 */
[----:B------:R3:W-:Y:S01]  /*3610*/  @!P5 STG.E.U8 desc[UR36][R4.64+0x40], R11 ;  /* 0x0000400b0400d986 */ /* 0x0007e2000c101124 */
[----:B------:R-:W-:Y:S05]  /*3620*/  @P2 BRA `(.L_x_105) ;  /* 0x00000000000c2947 */ /* 0x000fea0003800000 */
[----:B------:R-:W5:Y:S02]  /*3630*/  LDG.E.U8 R100, desc[UR36][R2.64+0x41] ;  /* 0x0000412402647981 */ /* 0x000f64000c1e1100 */
[----:B-----5:R-:W-:-:S05]  /*3640*/  PRMT R10, R100, 0x8880, RZ ;  /* 0x00008880640a7816 */ /* 0x020fca00000000ff */
[----:B------:R-:W-:-:S07]  /*3650*/  IMAD R13, R10, R91, RZ ;  /* 0x0000005b0a0d7224 */ /* 0x000fce00078e02ff */
.L_x_105:
[----:B------:R-:W-:Y:S05]  /*3660*/  BSYNC B1 ;  /* 0x0000000000017941 */ /* 0x000fea0003800000 */
.L_x_104:
        /* <DEDUP_REMOVED lines=11> */
.L_x_107:
[----:B------:R-:W-:Y:S05]  /*3720*/  BSYNC B1 ;  /* 0x0000000000017941 */ /* 0x000fea0003800000 */
.L_x_106:
[----:B---3--:R-:W-:Y:S01]  /*3730*/  @!P4 IMAD R11, R58, R90, R13 ;  /* 0x0000005a3a0bc224 */ /* 0x008fe200078e020d */
[----:B------:R-:W-:Y:S04]  /*3740*/  BSSY B1, `(.L_x_108) ;  /* 0x0000006000017945 */ /* 0x000fe80003800000 */
[----:B------:R3:W-:Y:S01]  /*3750*/  @!P4 STG.E.U8 desc[UR36][R6.64+0x40], R11 ;  /* 0x0000400b0600c986 */ /* 0x0007e2000c101124 */
[----:B------:R-:W-:Y:S05]  /*3760*/  @P3 BRA `(.L_x_109) ;  /* 0x00000000000c3947 */ /* 0x000fea0003800000 */
[----:B------:R-:W5:Y:S02]  /*3770*/  LDG.E.U8 R100, desc[UR36][R8.64+0x41] ;  /* 0x0000412408647981 */ /* 0x000f64000c1e1100 */
[----:B-----5:R-:W-:-:S05]  /*3780*/  PRMT R10, R100, 0x8880, RZ ;  /* 0x00008880640a7816 */ /* 0x020fca00000000ff */
[----:B------:R-:W-:-:S07]  /*3790*/  IMAD R13, R10, R91, RZ ;  /* 0x0000005b0a0d7224 */ /* 0x000fce00078e02ff */
.L_x_109:
[----:B------:R-:W-:Y:S05]  /*37a0*/  BSYNC B1 ;  /* 0x0000000000017941 */ /* 0x000fea0003800000 */
.L_x_108:
[----:B------:R-:W-:Y:S01]  /*37b0*/  @!P3 IMAD R59, R59, R90, R13 ;  /* 0x0000005a3b3bb224 */ /* 0x000fe200078e020d */
[----:B------:R-:W-:Y:S04]  /*37c0*/  BSSY B1, `(.L_x_110) ;  /* 0x0000006000017945 */ /* 0x000fe80003800000 */
[----:B------:R0:W-:Y:S01]  /*37d0*/  @!P3 STG.E.U8 desc[UR36][R6.64+0x41], R59 ;  /* 0x0000413b0600b986 */ /* 0x0001e2000c101124 */
[----:B------:R-:W-:Y:S05]  /*37e0*/  @P5 BRA `(.L_x_111) ;  /* 0x00000000000c5947 */ /* 0x000fea0003800000 */
[----:B------:R-:W5:Y:S02]  /*37f0*/  LDG.E.U8 R100, desc[UR36][R2.64+0x48] ;  /* 0x0000482402647981 */ /* 0x000f64000c1e1100 */
[----:B-----5:R-:W-:-:S05]  /*3800*/  PRMT R10, R100, 0x8880, RZ ;  /* 0x00008880640a7816 */ /* 0x020fca00000000ff */
[----:B------:R-:W-:-:S07]  /*3810*/  IMAD R13, R10, R91, RZ ;  /* 0x0000005b0a0d7224 */ /* 0x000fce00078e02ff */
.L_x_111:
[----:B------:R-:W-:Y:S05]  /*3820*/  BSYNC B1 ;  /* 0x0000000000017941 */ /* 0x000fea0003800000 */
.L_x_110:
[----:B---3--:R-:W-:Y:S01]  /*3830*/  @!P5 IMAD R11, R60, R90, R13 ;  /* 0x0000005a3c0bd224 */ /* 0x008fe200078e020d */
[----:B------:R-:W-:Y:S04]  /*3840*/  BSSY B1, `(.L_x_112) ;  /* 0x0000006000017945 */ /* 0x000fe80003800000 */
[----:B------:R3:W-:Y:S01]  /*3850*/  @!P5 STG.E.U8 desc[UR36][R4.64+0x48], R11 ;  /* 0x0000480b0400d986 */ /* 0x0007e2000c101124 */
[----:B------:R-:W-:Y:S05]  /*3860*/  @P2 BRA `(.L_x_113) ;  /* 0x00000000000c2947 */ /* 0x000fea0003800000 */
[----:B------:R-:W5:Y:S02]  /*3870*/  LDG.E.U8 R100, desc[UR36][R2.64+0x49] ;  /* 0x0000492402647981 */ /* 0x000f64000c1e1100 */
[----:B-----5:R-:W-:-:S05]  /*3880*/  PRMT R10, R100, 0x8880, RZ ;  /* 0x00008880640a7816 */ /* 0x020fca00000000ff */
[----:B------:R-:W-:-:S07]  /*3890*/  IMAD R13, R10, R91, RZ ;  /* 0x0000005b0a0d7224 */ /* 0x000fce00078e02ff */
.L_x_113:
[----:B------:R-:W-:Y:S05]  /*38a0*/  BSYNC B1 ;  /* 0x0000000000017941 */ /* 0x000fea0003800000 */
.L_x_112:
        /* <DEDUP_REMOVED lines=11> */
.L_x_115:
[----:B------:R-:W-:Y:S05]  /*3960*/  BSYNC B1 ;  /* 0x0000000000017941 */ /* 0x000fea0003800000 */
.L_x_114:
[----:B---3--:R-:W-:Y:S01]  /*3970*/  @!P4 IMAD R11, R62, R90, R13 ;  /* 0x0000005a3e0bc224 */ /* 0x008fe200078e020d */
[----:B------:R-:W-:Y:S04]  /*3980*/  BSSY B1, `(.L_x_116) ;  /* 0x0000006000017945 */ /* 0x000fe80003800000 */
[----:B------:R3:W-:Y:S01]  /*3990*/  @!P4 STG.E.U8 desc[UR36][R6.64+0x48], R11 ;  /* 0x0000480b0600c986 */ /* 0x0007e2000c101124 */
[----:B------:R-:W-:Y:S05]  /*39a0*/  @P3 BRA `(.L_x_117) ;  /* 0x00000000000c3947 */ /* 0x000fea0003800000 */
[----:B------:R-:W5:Y:S02]  /*39b0*/  LDG.E.U8 R100, desc[UR36][R8.64+0x49] ;  /* 0x0000492408647981 */ /* 0x000f64000c1e1100 */
[----:B-----5:R-:W-:-:S05]  /*39c0*/  PRMT R10, R100, 0x8880, RZ ;  /* 0x00008880640a7816 */ /* 0x020fca00000000ff */
[----:B------:R-:W-:-:S07]  /*39d0*/  IMAD R13, R10, R91, RZ ;  /* 0x0000005b0a0d7224 */ /* 0x000fce00078e02ff */
.L_x_117:
[----:B------:R-:W-:Y:S05]  /*39e0*/  BSYNC B1 ;  /* 0x0000000000017941 */ /* 0x000fea0003800000 */
.L_x_116:
[----:B------:R-:W-:Y:S01]  /*39f0*/  @!P3 IMAD R63, R63, R90, R13 ;  /* 0x0000005a3f3fb224 */ /* 0x000fe200078e020d */
[----:B------:R-:W-:Y:S04]  /*3a00*/  BSSY B1, `(.L_x_118) ;  /* 0x0000006000017945 */ /* 0x000fe80003800000 */
[----:B------:R0:W-:Y:S01]  /*3a10*/  @!P3 STG.E.U8 desc[UR36][R6.64+0x49], R63 ;  /* 0x0000493f0600b986 */ /* 0x0001e2000c101124 */
[----:B------:R-:W-:Y:S05]  /*3a20*/  @P5 BRA `(.L_x_119) ;  /* 0x00000000000c5947 */ /* 0x000fea0003800000 */
[----:B------:R-:W5:Y:S02]  /*3a30*/  LDG.E.U8 R100, desc[UR36][R2.64+0x50] ;  /* 0x0000502402647981 */ /* 0x000f64000c1e1100 */
[----:B-----5:R-:W-:-:S05]  /*3a40*/  PRMT R10, R100, 0x8880, RZ ;  /* 0x00008880640a7816 */ /* 0x020fca00000000ff */
[----:B------:R-:W-:-:S07]  /*3a50*/  IMAD R13, R10, R91, RZ ;  /* 0x0000005b0a0d7224 */ /* 0x000fce00078e02ff */
.L_x_119:
[----:B------:R-:W-:Y:S05]  /*3a60*/  BSYNC B1 ;  /* 0x0000000000017941 */ /* 0x000fea0003800000 */
.L_x_118:
[----:B---3--:R-:W-:Y:S01]  /*3a70*/  @!P5 IMAD R11, R64, R90, R13 ;  /* 0x0000005a400bd224 */ /* 0x008fe200078e020d */
[----:B------:R-:W-:Y:S04]  /*3a80*/  BSSY B1, `(.L_x_120) ;  /* 0x0000006000017945 */ /* 0x000fe80003800000 */
[----:B------:R3:W-:Y:S01]  /*3a90*/  @!P5 STG.E.U8 desc[UR36][R4.64+0x50], R11 ;  /* 0x0000500b0400d986 */ /* 0x0007e2000c101124 */
[----:B------:R-:W-:Y:S05]  /*3aa0*/  @P2 BRA `(.L_x_121) ;  /* 0x00000000000c2947 */ /* 0x000fea0003800000 */
[----:B------:R-:W5:Y:S02]  /*3ab0*/  LDG.E.U8 R100, desc[UR36][R2.64+0x51] ;  /* 0x0000512402647981 */ /* 0x000f64000c1e1100 */
[----:B-----5:R-:W-:-:S05]  /*3ac0*/  PRMT R10, R100, 0x8880, RZ ;  /* 0x00008880640a7816 */ /* 0x020fca00000000ff */
[----:B------:R-:W-:-:S07]  /*3ad0*/  IMAD R13, R10, R91, RZ ;  /* 0x0000005b0a0d7224 */ /* 0x000fce00078e02ff */
.L_x_121:
[----:B------:R-:W-:Y:S05]  /*3ae0*/  BSYNC B1 ;  /* 0x0000000000017941 */ /* 0x000fea0003800000 */
.L_x_120:
        /* <DEDUP_REMOVED lines=11> */
.L_x_123:
[----:B------:R-:W-:Y:S05]  /*3ba0*/  BSYNC B1 ;  /* 0x0000000000017941 */ /* 0x000fea0003800000 */
.L_x_122:
[----:B---3--:R-:W-:Y:S01]  /*3bb0*/  @!P4 IMAD R11, R66, R90, R13 ;  /* 0x0000005a420bc224 */ /* 0x008fe200078e020d */
[----:B------:R-:W-:Y:S04]  /*3bc0*/  BSSY B1, `(.L_x_124) ;  /* 0x0000006000017945 */ /* 0x000fe80003800000 */
[----:B------:R3:W-:Y:S01]  /*3bd0*/  @!P4 STG.E.U8 desc[UR36][R6.64+0x50], R11 ;  /* 0x0000500b0600c986 */ /* 0x0007e2000c101124 */
[----:B------:R-:W-:Y:S05]  /*3be0*/  @P3 BRA `(.L_x_125) ;  /* 0x00000000000c3947 */ /* 0x000fea0003800000 */
[----:B------:R-:W5:Y:S02]  /*3bf0*/  LDG.E.U8 R100, desc[UR36][R8.64+0x51] ;  /* 0x0000512408647981 */ /* 0x000f64000c1e1100 */
[----:B-----5:R-:W-:-:S05]  /*3c00*/  PRMT R10, R100, 0x8880, RZ ;  /* 0x00008880640a7816 */ /* 0x020fca00000000ff */
[----:B------:R-:W-:-:S07]  /*3c10*/  IMAD R13, R10, R91, RZ ;  /* 0x0000005b0a0d7224 */ /* 0x000fce00078e02ff */
.L_x_125:
[----:B------:R-:W-:Y:S05]  /*3c20*/  BSYNC B1 ;  /* 0x0000000000017941 */ /* 0x000fea0003800000 */
.L_x_124:
[----:B------:R-:W-:Y:S01]  /*3c30*/  @!P3 IMAD R67, R67, R90, R13 ;  /* 0x0000005a4343b224 */ /* 0x000fe200078e020d */
[----:B------:R-:W-:Y:S04]  /*3c40*/  BSSY B1, `(.L_x_126) ;  /* 0x0000006000017945 */ /* 0x000fe80003800000 */
[----:B------:R0:W-:Y:S01]  /*3c50*/  @!P3 STG.E.U8 desc[UR36][R6.64+0x51], R67 ;  /* 0x000051430600b986 */ /* 0x0001e2000c101124 */
[----:B------:R-:W-:Y:S05]  /*3c60*/  @P5 BRA `(.L_x_127) ;  /* 0x00000000000c5947 */ /* 0x000fea0003800000 */
[----:B------:R-:W5:Y:S02]  /*3c70*/  LDG.E.U8 R100, desc[UR36][R2.64+0x58] ;  /* 0x0000582402647981 */ /* 0x000f64000c1e1100 */
[----:B-----5:R-:W-:-:S05]  /*3c80*/  PRMT R10, R100, 0x8880, RZ ;  /* 0x00008880640a7816 */ /* 0x020fca00000000ff */
[----:B------:R-:W-:-:S07]  /*3c90*/  IMAD R13, R10, R91, RZ ;  /* 0x0000005b0a0d7224 */ /* 0x000fce00078e02ff */
.L_x_127:
[----:B------:R-:W-:Y:S05]  /*3ca0*/  BSYNC B1 ;  /* 0x0000000000017941 */ /* 0x000fea0003800000 */
.L_x_126:
[----:B---3--:R-:W-:Y:S01]  /*3cb0*/  @!P5 IMAD R11, R68, R90, R13 ;  /* 0x0000005a440bd224 */ /* 0x008fe200078e020d */
[----:B------:R-:W-:Y:S04]  /*3cc0*/  BSSY B1, `(.L_x_128) ;  /* 0x0000006000017945 */ /* 0x000fe80003800000 */
[----:B------:R3:W-:Y:S01]  /*3cd0*/  @!P5 STG.E.U8 desc[UR36][R4.64+0x58], R11 ;  /* 0x0000580b0400d986 */ /* 0x0007e2000c101124 */
[----:B------:R-:W-:Y:S05]  /*3ce0*/  @P2 BRA `(.L_x_129) ;  /* 0x00000000000c2947 */ /* 0x000fea0003800000 */
[----:B------:R-:W5:Y:S02]  /*3cf0*/  LDG.E.U8 R100, desc[UR36][R2.64+0x59] ;  /* 0x0000592402647981 */ /* 0x000f64000c1e1100 */
[----:B-----5:R-:W-:-:S05]  /*3d00*/  PRMT R10, R100, 0x8880, RZ ;  /* 0x00008880640a7816 */ /* 0x020fca00000000ff */
[----:B------:R-:W-:-:S07]  /*3d10*/  IMAD R13, R10, R91, RZ ;  /* 0x0000005b0a0d7224 */ /* 0x000fce00078e02ff */
.L_x_129:
[----:B------:R-:W-:Y:S05]  /*3d20*/  BSYNC B1 ;  /* 0x0000000000017941 */ /* 0x000fea0003800000 */
.L_x_128:
        /* <DEDUP_REMOVED lines=11> */
.L_x_131:
[----:B------:R-:W-:Y:S05]  /*3de0*/  BSYNC B1 ;  /* 0x0000000000017941 */ /* 0x000fea0003800000 */
.L_x_130:
[----:B---3--:R-:W-:Y:S01]  /*3df0*/  @!P4 IMAD R11, R70, R90, R13 ;  /* 0x0000005a460bc224 */ /* 0x008fe200078e020d */
[----:B------:R-:W-:Y:S04]  /*3e00*/  BSSY B1, `(.L_x_132) ;  /* 0x0000006000017945 */ /* 0x000fe80003800000 */
[----:B------:R3:W-:Y:S01]  /*3e10*/  @!P4 STG.E.U8 desc[UR36][R6.64+0x58], R11 ;  /* 0x0000580b0600c986 */ /* 0x0007e2000c101124 */
[----:B------:R-:W-:Y:S05]  /*3e20*/  @P3 BRA `(.L_x_133) ;  /* 0x00000000000c3947 */ /* 0x000fea0003800000 */
[----:B------:R-:W5:Y:S02]  /*3e30*/  LDG.E.U8 R100, desc[UR36][R8.64+0x59] ;  /* 0x0000592408647981 */ /* 0x000f64000c1e1100 */
[----:B-----5:R-:W-:-:S05]  /*3e40*/  PRMT R10, R100, 0x8880, RZ ;  /* 0x00008880640a7816 */ /* 0x020fca00000000ff */
[----:B------:R-:W-:-:S07]  /*3e50*/  IMAD R13, R10, R91, RZ ;  /* 0x0000005b0a0d7224 */ /* 0x000fce00078e02ff */
.L_x_133:
[----:B------:R-:W-:Y:S05]  /*3e60*/  BSYNC B1 ;  /* 0x0000000000017941 */ /* 0x000fea0003800000 */
.L_x_132:
[----:B------:R-:W-:Y:S01]  /*3e70*/  @!P3 IMAD R71, R71, R90, R13 ;  /* 0x0000005a4747b224 */ /* 0x000fe200078e020d */
[----:B------:R-:W-:Y:S04]  /*3e80*/  BSSY B1, `(.L_x_134) ;  /* 0x0000006000017945 */ /* 0x000fe80003800000 */
[----:B------:R0:W-:Y:S01]  /*3e90*/  @!P3 STG.E.U8 desc[UR36][R6.64+0x59], R71 ;  /* 0x000059470600b986 */ /* 0x0001e2000c101124 */
[----:B------:R-:W-:Y:S05]  /*3ea0*/  @P5 BRA `(.L_x_135) ;  /* 0x00000000000c5947 */ /* 0x000fea0003800000 */
[----:B------:R-:W5:Y:S02]  /*3eb0*/  LDG.E.U8 R100, desc[UR36][R2.64+0x60] ;  /* 0x0000602402647981 */ /* 0x000f64000c1e1100 */
[----:B-----5:R-:W-:-:S05]  /*3ec0*/  PRMT R10, R100, 0x8880, RZ ;  /* 0x00008880640a7816 */ /* 0x020fca00000000ff */
[----:B------:R-:W-:-:S07]  /*3ed0*/  IMAD R13, R10, R91, RZ ;  /* 0x0000005b0a0d7224 */ /* 0x000fce00078e02ff */
.L_x_135:
[----:B------:R-:W-:Y:S05]  /*3ee0*/  BSYNC B1 ;  /* 0x0000000000017941 */ /* 0x000fea0003800000 */
.L_x_134:
[----:B---3--:R-:W-:Y:S01]  /*3ef0*/  @!P5 IMAD R11, R72, R90, R13 ;  /* 0x0000005a480bd224 */ /* 0x008fe200078e020d */
[----:B------:R-:W-:Y:S04]  /*3f00*/  BSSY B1, `(.L_x_136) ;  /* 0x0000006000017945 */ /* 0x000fe80003800000 */
[----:B------:R3:W-:Y:S01]  /*3f10*/  @!P5 STG.E.U8 desc[UR36][R4.64+0x60], R11 ;  /* 0x0000600b0400d986 */ /* 0x0007e2000c101124 */
[----:B------:R-:W-:Y:S05]  /*3f20*/  @P2 BRA `(.L_x_137) ;  /* 0x00000000000c2947 */ /* 0x000fea0003800000 */
[----:B------:R-:W5:Y:S02]  /*3f30*/  LDG.E.U8 R100, desc[UR36][R2.64+0x61] ;  /* 0x0000612402647981 */ /* 0x000f64000c1e1100 */
[----:B-----5:R-:W-:-:S05]  /*3f40*/  PRMT R10, R100, 0x8880, RZ ;  /* 0x00008880640a7816 */ /* 0x020fca00000000ff */
[----:B------:R-:W-:-:S07]  /*3f50*/  IMAD R13, R10, R91, RZ ;  /* 0x0000005b0a0d7224 */ /* 0x000fce00078e02ff */
.L_x_137:
[----:B------:R-:W-:Y:S05]  /*3f60*/  BSYNC B1 ;  /* 0x0000000000017941 */ /* 0x000fea0003800000 */
.L_x_136:
        /* <DEDUP_REMOVED lines=11> */
.L_x_139:
[----:B------:R-:W-:Y:S05]  /*4020*/  BSYNC B1 ;  /* 0x0000000000017941 */ /* 0x000fea0003800000 */
.L_x_138:
[----:B---3--:R-:W-:Y:S01]  /*4030*/  @!P4 IMAD R11, R74, R90, R13 ;  /* 0x0000005a4a0bc224 */ /* 0x008fe200078e020d */
[----:B------:R-:W-:Y:S04]  /*4040*/  BSSY B1, `(.L_x_140) ;  /* 0x0000006000017945 */ /* 0x000fe80003800000 */
[----:B------:R3:W-:Y:S01]  /*4050*/  @!P4 STG.E.U8 desc[UR36][R6.64+0x60], R11 ;  /* 0x0000600b0600c986 */ /* 0x0007e2000c101124 */
[----:B------:R-:W-:Y:S05]  /*4060*/  @P3 BRA `(.L_x_141) ;  /* 0x00000000000c3947 */ /* 0x000fea0003800000 */
[----:B------:R-:W5:Y:S02]  /*4070*/  LDG.E.U8 R100, desc[UR36][R8.64+0x61] ;  /* 0x0000612408647981 */ /* 0x000f64000c1e1100 */
[----:B-----5:R-:W-:-:S05]  /*4080*/  PRMT R10, R100, 0x8880, RZ ;  /* 0x00008880640a7816 */ /* 0x020fca00000000ff */
[----:B------:R-:W-:-:S07]  /*4090*/  IMAD R13, R10, R91, RZ ;  /* 0x0000005b0a0d7224 */ /* 0x000fce00078e02ff */
.L_x_141:
[----:B------:R-:W-:Y:S05]  /*40a0*/  BSYNC B1 ;  /* 0x0000000000017941 */ /* 0x000fea0003800000 */
.L_x_140:
[----:B------:R-:W-:Y:S01]  /*40b0*/  @!P3 IMAD R75, R75, R90, R13 ;  /* 0x0000005a4b4bb224 */ /* 0x000fe200078e020d */
[----:B------:R-:W-:Y:S04]  /*40c0*/  BSSY B1, `(.L_x_142) ;  /* 0x0000006000017945 */ /* 0x000fe80003800000 */
[----:B------:R0:W-:Y:S01]  /*40d0*/  @!P3 STG.E.U8 desc[UR36][R6.64+0x61], R75 ;  /* 0x0000614b0600b986 */ /* 0x0001e2000c101124 */
[----:B------:R-:W-:Y:S05]  /*40e0*/  @P5 BRA `(.L_x_143) ;  /* 0x00000000000c5947 */ /* 0x000fea0003800000 */
[----:B------:R-:W5:Y:S02]  /*40f0*/  LDG.E.U8 R100, desc[UR36][R2.64+0x68] ;  /* 0x0000682402647981 */ /* 0x000f64000c1e1100 */
[----:B-----5:R-:W-:-:S05]  /*4100*/  PRMT R10, R100, 0x8880, RZ ;  /* 0x00008880640a7816 */ /* 0x020fca00000000ff */
[----:B------:R-:W-:-:S07]  /*4110*/  IMAD R13, R10, R91, RZ ;  /* 0x0000005b0a0d7224 */ /* 0x000fce00078e02ff */
.L_x_143:
[----:B------:R-:W-:Y:S05]  /*4120*/  BSYNC B1 ;  /* 0x0000000000017941 */ /* 0x000fea0003800000 */
.L_x_142:
[----:B---3--:R-:W-:Y:S01]  /*4130*/  @!P5 IMAD R11, R76, R90, R13 ;  /* 0x0000005a4c0bd224 */ /* 0x008fe200078e020d */
[----:B------:R-:W-:Y:S04]  /*4140*/  BSSY B1, `(.L_x_144) ;  /* 0x0000006000017945 */ /* 0x000fe80003800000 */
[----:B------:R3:W-:Y:S01]  /*4150*/  @!P5 STG.E.U8 desc[UR36][R4.64+0x68], R11 ;  /* 0x0000680b0400d986 */ /* 0x0007e2000c101124 */
[----:B------:R-:W-:Y:S05]  /*4160*/  @P2 BRA `(.L_x_145) ;  /* 0x00000000000c2947 */ /* 0x000fea0003800000 */
[----:B------:R-:W5:Y:S02]  /*4170*/  LDG.E.U8 R100, desc[UR36][R2.64+0x69] ;  /* 0x0000692402647981 */ /* 0x000f64000c1e1100 */
[----:B-----5:R-:W-:-:S05]  /*4180*/  PRMT R10, R100, 0x8880, RZ ;  /* 0x00008880640a7816 */ /* 0x020fca00000000ff */
[----:B------:R-:W-:-:S07]  /*4190*/  IMAD R13, R10, R91, RZ ;  /* 0x0000005b0a0d7224 */ /* 0x000fce00078e02ff */
.L_x_145:
[----:B------:R-:W-:Y:S05]  /*41a0*/  BSYNC B1 ;  /* 0x0000000000017941 */ /* 0x000fea0003800000 */
.L_x_144:
        /* <DEDUP_REMOVED lines=11> */
.L_x_147:
[----:B------:R-:W-:Y:S05]  /*4260*/  BSYNC B1 ;  /* 0x0000000000017941 */ /* 0x000fea0003800000 */
.L_x_146:
[----:B---3--:R-:W-:Y:S01]  /*4270*/  @!P4 IMAD R11, R78, R90, R13 ;  /* 0x0000005a4e0bc224 */ /* 0x008fe200078e020d */
[----:B------:R-:W-:Y:S04]  /*4280*/  BSSY B1, `(.L_x_148) ;  /* 0x0000006000017945 */ /* 0x000fe80003800000 */
[----:B------:R3:W-:Y:S01]  /*4290*/  @!P4 STG.E.U8 desc[UR36][R6.64+0x68], R11 ;  /* 0x0000680b0600c986 */ /* 0x0007e2000c101124 */
[----:B------:R-:W-:Y:S05]  /*42a0*/  @P3 BRA `(.L_x_149) ;  /* 0x00000000000c3947 */ /* 0x000fea0003800000 */
[----:B------:R-:W5:Y:S02]  /*42b0*/  LDG.E.U8 R100, desc[UR36][R8.64+0x69] ;  /* 0x0000692408647981 */ /* 0x000f64000c1e1100 */
[----:B-----5:R-:W-:-:S05]  /*42c0*/  PRMT R10, R100, 0x8880, RZ ;  /* 0x00008880640a7816 */ /* 0x020fca00000000ff */
[----:B------:R-:W-:-:S07]  /*42d0*/  IMAD R13, R10, R91, RZ ;  /* 0x0000005b0a0d7224 */ /* 0x000fce00078e02ff */
.L_x_149:
[----:B------:R-:W-:Y:S05]  /*42e0*/  BSYNC B1 ;  /* 0x0000000000017941 */ /* 0x000fea0003800000 */
.L_x_148:
[----:B------:R-:W-:Y:S01]  /*42f0*/  @!P3 IMAD R79, R79, R90, R13 ;  /* 0x0000005a4f4fb224 */ /* 0x000fe200078e020d */
[----:B------:R-:W-:Y:S04]  /*4300*/  BSSY B1, `(.L_x_150) ;  /* 0x0000006000017945 */ /* 0x000fe80003800000 */
[----:B------:R0:W-:Y:S01]  /*4310*/  @!P3 STG.E.U8 desc[UR36][R6.64+0x69], R79 ;  /* 0x0000694f0600b986 */ /* 0x0001e2000c101124 */
[----:B------:R-:W-:Y:S05]  /*4320*/  @P5 BRA `(.L_x_151) ;  /* 0x00000000000c5947 */ /* 0x000fea0003800000 */
[----:B------:R-:W5:Y:S02]  /*4330*/  LDG.E.U8 R100, desc[UR36][R2.64+0x70] ;  /* 0x0000702402647981 */ /* 0x000f64000c1e1100 */
[----:B-----5:R-:W-:-:S05]  /*4340*/  PRMT R10, R100, 0x8880, RZ ;  /* 0x00008880640a7816 */ /* 0x020fca00000000ff */
[----:B------:R-:W-:-:S07]  /*4350*/  IMAD R13, R10, R91, RZ ;  /* 0x0000005b0a0d7224 */ /* 0x000fce00078e02ff */
.L_x_151:
[----:B------:R-:W-:Y:S05]  /*4360*/  BSYNC B1 ;  /* 0x0000000000017941 */ /* 0x000fea0003800000 */
.L_x_150:
[----:B---3--:R-:W-:Y:S01]  /*4370*/  @!P5 IMAD R11, R80, R90, R13 ;  /* 0x0000005a500bd224 */ /* 0x008fe200078e020d */
[----:B------:R-:W-:Y:S04]  /*4380*/  BSSY B1, `(.L_x_152) ;  /* 0x0000006000017945 */ /* 0x000fe80003800000 */
[----:B------:R3:W-:Y:S01]  /*4390*/  @!P5 STG.E.U8 desc[UR36][R4.64+0x70], R11 ;  /* 0x0000700b0400d986 */ /* 0x0007e2000c101124 */
[----:B------:R-:W-:Y:S05]  /*43a0*/  @P2 BRA `(.L_x_153) ;  /* 0x00000000000c2947 */ /* 0x000fea0003800000 */
[----:B------:R-:W5:Y:S02]  /*43b0*/  LDG.E.U8 R100, desc[UR36][R2.64+0x71] ;  /* 0x0000712402647981 */ /* 0x000f64000c1e1100 */
[----:B-----5:R-:W-:-:S05]  /*43c0*/  PRMT R10, R100, 0x8880, RZ ;  /* 0x00008880640a7816 */ /* 0x020fca00000000ff */
[----:B------:R-:W-:-:S07]  /*43d0*/  IMAD R13, R10, R91, RZ ;  /* 0x0000005b0a0d7224 */ /* 0x000fce00078e02ff */
.L_x_153:
[----:B------:R-:W-:Y:S05]  /*43e0*/  BSYNC B1 ;  /* 0x0000000000017941 */ /* 0x000fea0003800000 */
.L_x_152:
[C---:B------:R-:W-:Y:S01]  /*43f0*/  ISETP.LT.OR P4, PT, R0.reuse, 0x71, !P0 ;  /* 0x000000710000780c */ /* 0x040fe20004781670 */
[----:B------:R-:W-:Y:S01]  /*4400*/  @!P2 IMAD R81, R81, R90, R13 ;  /* 0x0000005a5151a224 */ /* 0x000fe200078e020d */
[----:B------:R-:W-:Y:S01]  /*4410*/  BSSY B1, `(.L_x_154) ;  /* 0x000000a000017945 */ /* 0x000fe20003800000 */
[C---:B------:R-:W-:Y:S02]  /*4420*/  ISETP.LT.OR P3, PT, R0.reuse, 0x72, !P0 ;  /* 0x000000720000780c */ /* 0x040fe40004761670 */
[C---:B------:R-:W-:Y:S01]  /*4430*/  ISETP.LT.OR P5, PT, R0.reuse, 0x79, !P0 ;  /* 0x000000790000780c */ /* 0x040fe200047a1670 */
[----:B------:R0:W-:Y:S01]  /*4440*/  @!P2 STG.E.U8 desc[UR36][R4.64+0x71], R81 ;  /* 0x000071510400a986 */ /* 0x0001e2000c101124 */
[C---:B------:R-:W-:Y:S02]  /*4450*/  ISETP.LT.OR P2, PT, R0.reuse, 0x79, !P1 ;  /* 0x000000790000780c */ /* 0x040fe40004f41670 */
[----:B------:R-:W-:-:S04]  /*4460*/  ISETP.LT.OR P1, PT, R0, 0x7a, !P1 ;  /* 0x0000007a0000780c */ /* 0x000fc80004f21670 */
[----:B------:R-:W-:Y:S09]  /*4470*/  @P4 BRA `(.L_x_155) ;  /* 0x00000000000c4947 */ /* 0x000ff20003800000 */
[----:B------:R-:W5:Y:S02]  /*4480*/  LDG.E.U8 R100, desc[UR36][R8.64+0x70] ;  /* 0x0000702408647981 */ /* 0x000f64000c1e1100 */
[----:B-----5:R-:W-:-:S05]  /*4490*/  PRMT R10, R100, 0x8880, RZ ;  /* 0x00008880640a7816 */ /* 0x020fca00000000ff */
[----:B------:R-:W-:-:S07]  /*44a0*/  IMAD R13, R10, R91, RZ ;  /* 0x0000005b0a0d7224 */ /* 0x000fce00078e02ff */
.L_x_155:
[----:B------:R-:W-:Y:S05]  /*44b0*/  BSYNC B1 ;  /* 0x0000000000017941 */ /* 0x000fea0003800000 */
.L_x_154:
[----:B---3--:R-:W-:Y:S01]  /*44c0*/  @!P4 IMAD R11, R82, R90, R13 ;  /* 0x0000005a520bc224 */ /* 0x008fe200078e020d */
[----:B------:R-:W-:Y:S04]  /*44d0*/  BSSY B1, `(.L_x_156) ;  /* 0x0000006000017945 */ /* 0x000fe80003800000 */
[----:B------:R3:W-:Y:S01]  /*44e0*/  @!P4 STG.E.U8 desc[UR36][R6.64+0x70], R11 ;  /* 0x0000700b0600c986 */ /* 0x0007e2000c101124 */
[----:B------:R-:W-:Y:S05]  /*44f0*/  @P3 BRA `(.L_x_157) ;  /* 0x00000000000c3947 */ /* 0x000fea0003800000 */
[----:B------:R-:W5:Y:S02]  /*4500*/  LDG.E.U8 R100, desc[UR36][R8.64+0x71] ;  /* 0x0000712408647981 */ /* 0x000f64000c1e1100 */
[----:B-----5:R-:W-:-:S05]  /*4510*/  PRMT R10, R100, 0x8880, RZ ;  /* 0x00008880640a7816 */ /* 0x020fca00000000ff */
[----:B------:R-:W-:-:S07]  /*4520*/  IMAD R13, R10, R91, RZ ;  /* 0x0000005b0a0d7224 */ /* 0x000fce00078e02ff */
.L_x_157:
[----:B------:R-:W-:Y:S05]  /*4530*/  BSYNC B1 ;  /* 0x0000000000017941 */ /* 0x000fea0003800000 */
.L_x_156:
[----:B------:R-:W-:Y:S01]  /*4540*/  @!P3 IMAD R83, R83, R90, R13 ;  /* 0x0000005a5353b224 */ /* 0x000fe200078e020d */
[----:B------:R-:W-:Y:S04]  /*4550*/  BSSY B1, `(.L_x_158) ;  /* 0x0000006000017945 */ /* 0x000fe80003800000 */
[----:B------:R0:W-:Y:S01]  /*4560*/  @!P3 STG.E.U8 desc[UR36][R6.64+0x71], R83 ;  /* 0x000071530600b986 */ /* 0x0001e2000c101124 */
[----:B------:R-:W-:Y:S05]  /*4570*/  @P2 BRA `(.L_x_159) ;  /* 0x00000000000c2947 */ /* 0x000fea0003800000 */
[----:B------:R-:W5:Y:S02]  /*4580*/  LDG.E.U8 R100, desc[UR36][R2.64+0x78] ;  /* 0x0000782402647981 */ /* 0x000f64000c1e1100 */
[----:B-----5:R-:W-:-:S05]  /*4590*/  PRMT R10, R100, 0x8880, RZ ;  /* 0x00008880640a7816 */ /* 0x020fca00000000ff */
[----:B------:R-:W-:-:S07]  /*45a0*/  IMAD R13, R10, R91, RZ ;  /* 0x0000005b0a0d7224 */ /* 0x000fce00078e02ff */
.L_x_159:
[----:B------:R-:W-:Y:S05]  /*45b0*/  BSYNC B1 ;  /* 0x0000000000017941 */ /* 0x000fea0003800000 */
.L_x_158:
[----:B---3--:R-:W-:Y:S01]  /*45c0*/  @!P2 IMAD R11, R84, R90, R13 ;  /* 0x0000005a540ba224 */ /* 0x008fe200078e020d */
[----:B------:R-:W-:Y:S04]  /*45d0*/  BSSY B1, `(.L_x_160) ;  /* 0x0000006000017945 */ /* 0x000fe80003800000 */
[----:B------:R3:W-:Y:S01]  /*45e0*/  @!P2 STG.E.U8 desc[UR36][R4.64+0x78], R11 ;  /* 0x0000780b0400a986 */ /* 0x0007e2000c101124 */
[----:B------:R-:W-:Y:S05]  /*45f0*/  @P1 BRA `(.L_x_161) ;  /* 0x00000000000c1947 */ /* 0x000fea0003800000 */
[----:B------:R-:W5:Y:S02]  /*4600*/  LDG.E.U8 R100, desc[UR36][R2.64+0x79] ;  /* 0x0000792402647981 */ /* 0x000f64000c1e1100 */
[----:B-----5:R-:W-:-:S05]  /*4610*/  PRMT R10, R100, 0x8880, RZ ;  /* 0x00008880640a7816 */ /* 0x020fca00000000ff */
[----:B------:R-:W-:-:S07]  /*4620*/  IMAD R13, R10, R91, RZ ;  /* 0x0000005b0a0d7224 */ /* 0x000fce00078e02ff */
.L_x_161:
[----:B------:R-:W-:Y:S05]  /*4630*/  BSYNC B1 ;  /* 0x0000000000017941 */ /* 0x000fea0003800000 */
.L_x_160:
[----:B------:R-:W-:Y:S01]  /*4640*/  @!P1 IMAD R85, R85, R90, R13 ;  /* 0x0000005a55559224 */ /* 0x000fe200078e020d */
[----:B------:R-:W-:Y:S04]  /*4650*/  BSSY B1, `(.L_x_162) ;  /* 0x0000006000017945 */ /* 0x000fe80003800000 */
[----:B------:R0:W-:Y:S01]  /*4660*/  @!P1 STG.E.U8 desc[UR36][R4.64+0x79], R85 ;  /* 0x0000795504009986 */ /* 0x0001e2000c101124 */
[----:B------:R-:W-:Y:S05]  /*4670*/  @P5 BRA `(.L_x_163) ;  /* 0x00000000000c5947 */ /* 0x000fea0003800000 */
[----:B------:R-:W0:Y:S02]  /*4680*/  LDG.E.U8 R100, desc[UR36][R8.64+0x78] ;  /* 0x0000782408647981 */ /* 0x000e24000c1e1100 */
[----:B0-----:R-:W-:-:S05]  /*4690*/  PRMT R2, R100, 0x8880, RZ ;  /* 0x0000888064027816 */ /* 0x001fca00000000ff */
[----:B------:R-:W-:-:S07]  /*46a0*/  IMAD R13, R2, R91, RZ ;  /* 0x0000005b020d7224 */ /* 0x000fce00078e02ff */
.L_x_163:
[----:B------:R-:W-:Y:S05]  /*46b0*/  BSYNC B1 ;  /* 0x0000000000017941 */ /* 0x000fea0003800000 */
.L_x_162:
[----:B0-----:R-:W-:Y:S01]  /*46c0*/  @!P5 IMAD R3, R86, R90, R13 ;  /* 0x0000005a5603d224 */ /* 0x001fe200078e020d */
[----:B------:R-:W-:Y:S01]  /*46d0*/  ISETP.LT.OR P0, PT, R0, 0x7a, !P0 ;  /* 0x0000007a0000780c */ /* 0x000fe20004701670 */
[----:B------:R-:W-:Y:S03]  /*46e0*/  BSSY B1, `(.L_x_164) ;  /* 0x0000006000017945 */ /* 0x000fe60003800000 */
[----:B------:R0:W-:Y:S09]  /*46f0*/  @!P5 STG.E.U8 desc[UR36][R6.64+0x78], R3 ;  /* 0x000078030600d986 */ /* 0x0001f2000c101124 */
[----:B------:R-:W-:Y:S05]  /*4700*/  @P0 BRA `(.L_x_165) ;  /* 0x00000000000c0947 */ /* 0x000fea0003800000 */
[----:B------:R-:W5:Y:S02]  /*4710*/  LDG.E.U8 R100, desc[UR36][R8.64+0x79] ;  /* 0x0000792408647981 */ /* 0x000f64000c1e1100 */
[----:B-----5:R-:W-:-:S05]  /*4720*/  PRMT R0, R100, 0x8880, RZ ;  /* 0x0000888064007816 */ /* 0x020fca00000000ff */
[----:B------:R-:W-:-:S07]  /*4730*/  IMAD R13, R0, R91, RZ ;  /* 0x0000005b000d7224 */ /* 0x000fce00078e02ff */
.L_x_165:
[----:B------:R-:W-:Y:S05]  /*4740*/  BSYNC B1 ;  /* 0x0000000000017941 */ /* 0x000fea0003800000 */
.L_x_164:
[----:B------:R-:W-:Y:S01]  /*4750*/  IMAD R13, R87, R90, R13 ;  /* 0x0000005a570d7224 */ /* 0x000fe200078e020d */
[----:B------:R-:W-:Y:S06]  /*4760*/  @P0 BRA `(.L_x_166) ;  /* 0x0000000c00100947 */ /* 0x000fec0003800000 */
[----:B------:R0:W-:Y:S01]  /*4770*/  STG.E.U8 desc[UR36][R6.64+0x79], R13 ;  /* 0x0000790d06007986 */ /* 0x0001e2000c101124 */
[----:B------:R-:W-:Y:S05]  /*4780*/  BRA `(.L_x_166) ;  /* 0x0000000c00087947 */ /* 0x000fea0003800000 */
.L_x_37:
[C---:B------:R-:W-:Y:S02]  /*4790*/  ISETP.GE.AND P1, PT, R104.reuse, 0x1, PT ;  /* 0x000000016800780c */ /* 0x040fe40003f26270 */
[----:B------:R-:W-:Y:S02]  /*47a0*/  ISETP.GE.AND P0, PT, R104, 0x9, PT ;  /* 0x000000096800780c */ /* 0x000fe40003f06270 */
[C---:B------:R-:W-:Y:S02]  /*47b0*/  ISETP.LT.OR P4, PT, R0.reuse, 0x1, !P1 ;  /* 0x000000010000780c */ /* 0x040fe40004f81670 */
[C---:B------:R-:W-:Y:S02]  /*47c0*/  ISETP.LT.OR P3, PT, R0.reuse, 0x2, !P1 ;  /* 0x000000020000780c */ /* 0x040fe40004f61670 */
[C---:B------:R-:W-:Y:S02]  /*47d0*/  ISETP.LT.OR P2, PT, R0.reuse, 0x1, !P0 ;  /* 0x000000010000780c */ /* 0x040fe40004741670 */
[----:B------:R-:W-:-:S07]  /*47e0*/  ISETP.LT.OR P5, PT, R0, 0x2, !P0 ;  /* 0x000000020000780c */ /* 0x000fce00047a1670 */
[-C--:B------:R-:W-:Y:S02]  /*47f0*/  @!P4 IMAD R3, R24, R90.reuse, RZ ;  /* 0x0000005a1803c224 */ /* 0x080fe400078e02ff */
[-C--:B------:R-:W-:Y:S02]  /*4800*/  @!P3 IMAD R25, R25, R90.reuse, RZ ;  /* 0x0000005a1919b224 */ /* 0x080fe400078e02ff */
[-C--:B------:R-:W-:Y:S01]  /*4810*/  @!P2 IMAD R9, R26, R90.reuse, RZ ;  /* 0x0000005a1a09a224 */ /* 0x080fe200078e02ff */
[----:B------:R0:W-:Y:S01]  /*4820*/  @!P4 STG.E.U8 desc[UR36][R4.64], R3 ;  /* 0x000000030400c986 */ /* 0x0001e2000c101124 */
[C---:B------:R-:W-:Y:S01]  /*4830*/  ISETP.LT.OR P4, PT, R0.reuse, 0x9, !P1 ;  /* 0x000000090000780c */ /* 0x040fe20004f81670 */
[----:B------:R-:W-:Y:S02]  /*4840*/  @!P5 IMAD R27, R27, R90, RZ ;  /* 0x0000005a1b1bd224 */ /* 0x000fe400078e02ff */
[----:B------:R-:W-:Y:S01]  /*4850*/  @!P3 STG.E.U8 desc[UR36][R4.64+0x1], R25 ;  /* 0x000001190400b986 */ /* 0x000fe2000c101124 */
[----:B------:R-:W-:-:S03]  /*4860*/  ISETP.LT.OR P3, PT, R0, 0xa, !P1 ;  /* 0x0000000a0000780c */ /* 0x000fc60004f61670 */
[----:B------:R1:W-:Y:S01]  /*4870*/  @!P2 STG.E.U8 desc[UR36][R6.64], R9 ;  /* 0x000000090600a986 */ /* 0x0003e2000c101124 */
[----:B------:R-:W-:-:S03]  /*4880*/  ISETP.LT.OR P2, PT, R0, 0x9, !P0 ;  /* 0x000000090000780c */ /* 0x000fc60004741670 */
[----:B------:R-:W-:Y:S01]  /*4890*/  @!P5 STG.E.U8 desc[UR36][R6.64+0x1], R27 ;  /* 0x0000011b0600d986 */ /* 0x000fe2000c101124 */
[----:B------:R-:W-:Y:S01]  /*48a0*/  ISETP.LT.OR P5, PT, R0, 0xa, !P0 ;  /* 0x0000000a0000780c */ /* 0x000fe200047a1670 */
[----:B------:R-:W-:-:S04]  /*48b0*/  @!P4 IMAD R11, R28, R90, RZ ;  /* 0x0000005a1c0bc224 */ /* 0x000fc800078e02ff */
[-C--:B------:R-:W-:Y:S01]  /*48c0*/  @!P3 IMAD R29, R29, R90.reuse, RZ ;  /* 0x0000005a1d1db224 */ /* 0x080fe200078e02ff */
[----:B------:R-:W-:Y:S01]  /*48d0*/  @!P4 STG.E.U8 desc[UR36][R4.64+0x8], R11 ;  /* 0x0000080b0400c986 */ /* 0x000fe2000c101124 */
[----:B------:R-:W-:Y:S02]  /*48e0*/  ISETP.LT.OR P4, PT, R0, 0x11, !P1 ;  /* 0x000000110000780c */ /* 0x000fe40004f81670 */
[-C--:B0-----:R-:W-:Y:S01]  /*48f0*/  @!P2 IMAD R3, R30, R90.reuse, RZ ;  /* 0x0000005a1e03a224 */ /* 0x081fe200078e02ff */
[----:B------:R-:W-:Y:S01]  /*4900*/  @!P3 STG.E.U8 desc[UR36][R4.64+0x9], R29 ;  /* 0x0000091d0400b986 */ /* 0x000fe2000c101124 */
[C---:B------:R-:W-:Y:S02]  /*4910*/  ISETP.LT.OR P3, PT, R0.reuse, 0x12, !P1 ;  /* 0x000000120000780c */ /* 0x040fe40004f61670 */
[----:B------:R-:W-:Y:S01]  /*4920*/  @!P5 IMAD R31, R31, R90, RZ ;  /* 0x0000005a1f1fd224 */ /* 0x000fe200078e02ff */
[----:B------:R0:W-:Y:S01]  /*4930*/  @!P2 STG.E.U8 desc[UR36][R6.64+0x8], R3 ;  /* 0x000008030600a986 */ /* 0x0001e2000c101124 */
[----:B------:R-:W-:-:S03]  /*4940*/  ISETP.LT.OR P2, PT, R0, 0x11, !P0 ;  /* 0x000000110000780c */ /* 0x000fc60004741670 */
[----:B------:R-:W-:Y:S01]  /*4950*/  @!P5 STG.E.U8 desc[UR36][R6.64+0x9], R31 ;  /* 0x0000091f0600d986 */ /* 0x000fe2000c101124 */
[----:B------:R-:W-:Y:S01]  /*4960*/  ISETP.LT.OR P5, PT, R0, 0x12, !P0 ;  /* 0x000000120000780c */ /* 0x000fe200047a1670 */
[----:B-1----:R-:W-:-:S04]  /*4970*/  @!P4 IMAD R9, R32, R90, RZ ;  /* 0x0000005a2009c224 */ /* 0x002fc800078e02ff */
        /* <DEDUP_REMOVED lines=109> */
[----:B------:R1:W-:Y:S01]  /*5050*/  @!P4 STG.E.U8 desc[UR36][R4.64+0x58], R11 ;  /* 0x0000580b0400c986 */ /* 0x0003e2000c101124 */
        /* <DEDUP_REMOVED lines=13> */
[-C--:B-1----:R-:W-:Y:S01]  /*5130*/  @!P2 IMAD R11, R74, R90.reuse, RZ ;  /* 0x0000005a4a0ba224 */ /* 0x082fe200078e02ff */
[----:B------:R-:W-:Y:S01]  /*5140*/  @!P3 STG.E.U8 desc[UR36][R4.64+0x61], R73 ;  /* 0x000061490400b986 */ /* 0x000fe2000c101124 */
[C---:B------:R-:W-:Y:S02]  /*5150*/  ISETP.LT.OR P3, PT, R0.reuse, 0x6a, !P1 ;  /* 0x0000006a0000780c */ /* 0x040fe40004f61670 */
[----:B------:R-:W-:Y:S01]  /*5160*/  @!P5 IMAD R75, R75, R90, RZ ;  /* 0x0000005a4b4bd224 */ /* 0x000fe200078e02ff */
[----:B------:R1:W-:Y:S01]  /*5170*/  @!P2 STG.E.U8 desc[UR36][R6.64+0x60], R11 ;  /* 0x0000600b0600a986 */ /* 0x0003e2000c101124 */
[----:B------:R-:W-:-:S03]  /*5180*/  ISETP.LT.OR P2, PT, R0, 0x69, !P0 ;  /* 0x000000690000780c */ /* 0x000fc60004741670 */
[----:B------:R-:W-:Y:S01]  /*5190*/  @!P5 STG.E.U8 desc[UR36][R6.64+0x61], R75 ;  /* 0x0000614b0600d986 */ /* 0x000fe2000c101124 */
[----:B------:R-:W-:Y:S01]  /*51a0*/  ISETP.LT.OR P5, PT, R0, 0x6a, !P0 ;  /* 0x0000006a0000780c */ /* 0x000fe200047a1670 */
[----:B0-----:R-:W-:-:S04]  /*51b0*/  @!P4 IMAD R3, R76, R90, RZ ;  /* 0x0000005a4c03c224 */ /* 0x001fc800078e02ff */
[-C--:B------:R-:W-:Y:S01]  /*51c0*/  @!P3 IMAD R77, R77, R90.reuse, RZ ;  /* 0x0000005a4d4db224 */ /* 0x080fe200078e02ff */
[----:B------:R0:W-:Y:S01]  /*51d0*/  @!P4 STG.E.U8 desc[UR36][R4.64+0x68], R3 ;  /* 0x000068030400c986 */ /* 0x0001e2000c101124 */
[----:B------:R-:W-:Y:S02]  /*51e0*/  ISETP.LT.OR P4, PT, R0, 0x72, !P1 ;  /* 0x000000720000780c */ /* 0x000fe40004f81670 */
[-C--:B--2---:R-:W-:Y:S01]  /*51f0*/  @!P2 IMAD R9, R78, R90.reuse, RZ ;  /* 0x0000005a4e09a224 */ /* 0x084fe200078e02ff */
[----:B------:R-:W-:Y:S01]  /*5200*/  @!P3 STG.E.U8 desc[UR36][R4.64+0x69], R77 ;  /* 0x0000694d0400b986 */ /* 0x000fe2000c101124 */
[C---:B------:R-:W-:Y:S02]  /*5210*/  ISETP.LT.OR P3, PT, R0.reuse, 0x71, !P1 ;  /* 0x000000710000780c */ /* 0x040fe40004f61670 */
[----:B------:R-:W-:Y:S01]  /*5220*/  @!P5 IMAD R79, R79, R90, RZ ;  /* 0x0000005a4f4fd224 */ /* 0x000fe200078e02ff */
[----:B------:R-:W-:Y:S01]  /*5230*/  @!P2 STG.E.U8 desc[UR36][R6.64+0x68], R9 ;  /* 0x000068090600a986 */ /* 0x000fe2000c101124 */
[----:B------:R-:W-:-:S03]  /*5240*/  ISETP.LT.OR P2, PT, R0, 0x71, !P0 ;  /* 0x000000710000780c */ /* 0x000fc60004741670 */
[----:B------:R-:W-:Y:S01]  /*5250*/  @!P5 STG.E.U8 desc[UR36][R6.64+0x69], R79 ;  /* 0x0000694f0600d986 */ /* 0x000fe2000c101124 */
[----:B------:R-:W-:Y:S01]  /*5260*/  ISETP.LT.OR P5, PT, R0, 0x79, !P0 ;  /* 0x000000790000780c */ /* 0x000fe200047a1670 */
[----:B------:R-:W-:-:S04]  /*5270*/  @!P4 IMAD R81, R81, R90, RZ ;  /* 0x0000005a5151c224 */ /* 0x000fc800078e02ff */
[-C--:B-1----:R-:W-:Y:S01]  /*5280*/  @!P3 IMAD R11, R80, R90.reuse, RZ ;  /* 0x0000005a500bb224 */ /* 0x082fe200078e02ff */
[----:B------:R-:W-:Y:S01]  /*5290*/  @!P4 STG.E.U8 desc[UR36][R4.64+0x71], R81 ;  /* 0x000071510400c986 */ /* 0x000fe2000c101124 */
[C---:B------:R-:W-:Y:S02]  /*52a0*/  ISETP.LT.OR P4, PT, R0.reuse, 0x72, !P0 ;  /* 0x000000720000780c */ /* 0x040fe40004781670 */
[C---:B------:R-:W-:Y:S01]  /*52b0*/  ISETP.LT.OR P0, PT, R0.reuse, 0x7a, !P0 ;  /* 0x0000007a0000780c */ /* 0x040fe20004701670 */
[----:B------:R1:W-:Y:S01]  /*52c0*/  @!P3 STG.E.U8 desc[UR36][R4.64+0x70], R11 ;  /* 0x0000700b0400b986 */ /* 0x0003e2000c101124 */
[----:B------:R-:W-:Y:S01]  /*52d0*/  ISETP.LT.OR P3, PT, R0, 0x79, !P1 ;  /* 0x000000790000780c */ /* 0x000fe20004f61670 */
[----:B0-----:R-:W-:Y:S01]  /*52e0*/  @!P2 IMAD R3, R82, R90, RZ ;  /* 0x0000005a5203a224 */ /* 0x001fe200078e02ff */
[----:B------:R-:W-:-:S04]  /*52f0*/  ISETP.LT.OR P1, PT, R0, 0x7a, !P1 ;  /* 0x0000007a0000780c */ /* 0x000fc80004f21670 */
[----:B------:R0:W-:Y:S03]  /*5300*/  @!P2 STG.E.U8 desc[UR36][R6.64+0x70], R3 ;  /* 0x000070030600a986 */ /* 0x0001e6000c101124 */
[-C--:B------:R-:W-:Y:S02]  /*5310*/  @!P4 IMAD R83, R83, R90.reuse, RZ ;  /* 0x0000005a5353c224 */ /* 0x080fe400078e02ff */
[-C--:B-1----:R-:W-:Y:S02]  /*5320*/  @!P5 IMAD R11, R86, R90.reuse, RZ ;  /* 0x0000005a560bd224 */ /* 0x082fe400078e02ff */
[-C--:B------:R-:W-:Y:S01]  /*5330*/  @!P3 IMAD R9, R84, R90.reuse, RZ ;  /* 0x0000005a5409b224 */ /* 0x080fe200078e02ff */
[----:B------:R0:W-:Y:S01]  /*5340*/  @!P4 STG.E.U8 desc[UR36][R6.64+0x71], R83 ;  /* 0x000071530600c986 */ /* 0x0001e2000c101124 */
[-C--:B------:R-:W-:Y:S02]  /*5350*/  @!P1 IMAD R85, R85, R90.reuse, RZ ;  /* 0x0000005a55559224 */ /* 0x080fe400078e02ff */
[----:B------:R-:W-:Y:S01]  /*5360*/  @!P0 IMAD R87, R87, R90, RZ ;  /* 0x0000005a57578224 */ /* 0x000fe200078e02ff */
[----:B------:R0:W-:Y:S04]  /*5370*/  @!P3 STG.E.U8 desc[UR36][R4.64+0x78], R9 ;  /* 0x000078090400b986 */ /* 0x0001e8000c101124 */
[----:B------:R0:W-:Y:S04]  /*5380*/  @!P1 STG.E.U8 desc[UR36][R4.64+0x79], R85 ;  /* 0x0000795504009986 */ /* 0x0001e8000c101124 */
[----:B------:R0:W-:Y:S04]  /*5390*/  @!P5 STG.E.U8 desc[UR36][R6.64+0x78], R11 ;  /* 0x0000780b0600d986 */ /* 0x0001e8000c101124 */
[----:B------:R0:W-:Y:S02]  /*53a0*/  @!P0 STG.E.U8 desc[UR36][R6.64+0x79], R87 ;  /* 0x0000795706008986 */ /* 0x0001e4000c101124 */
.L_x_166:
[----:B------:R-:W-:Y:S05]  /*53b0*/  BSYNC B0 ;  /* 0x0000000000007941 */ /* 0x000fea0003800000 */
.L_x_36:
[----:B0-----:R-:W2:Y:S01]  /*53c0*/  LDL.64 R2, [R1] ;  /* 0x0000000001027983 */ /* 0x001ea20000100a00 */
[----:B------:R-:W-:Y:S01]  /*53d0*/  ULDC.64 UR4, c[0x0][0x650] ;  /* 0x0001940000047ab9 */ /* 0x000fe20000000a00 */
[----:B------:R0:W-:Y:S01]  /*53e0*/  SYNCS.ARRIVE.TRANS64.A1T0 RZ, [R98+UR47], RZ ;  /* 0x000000ff62ff79a7 */ /* 0x0001e2000810002f */
[----:B------:R-:W-:Y:S01]  /*53f0*/  PRMT R0, RZ, 0x7610, R0 ;  /* 0x00007610ff007816 */ /* 0x000fe20000000000 */
[----:B------:R-:W-:Y:S02]  /*5400*/  IMAD.MOV.U32 R19, RZ, RZ, -0x1 ;  /* 0xffffffffff137424 */ /* 0x000fe400078e00ff */
[----:B------:R-:W-:Y:S01]  /*5410*/  IMAD.MOV.U32 R22, RZ, RZ, -0x1 ;  /* 0xffffffffff167424 */ /* 0x000fe200078e00ff */
[----:B--2---:R-:W-:-:S04]  /*5420*/  LEA R18, P0, R2, R18, 0x1 ;  /* 0x0000001202127211 */ /* 0x004fc800078008ff */
[----:B------:R-:W-:Y:S01]  /*5430*/  LEA.HI.X R17, R2, R17, R23, 0x1, P0 ;  /* 0x0000001102117211 */ /* 0x000fe200000f0c17 */
[----:B------:R-:W-:Y:S01]  /*5440*/  IMAD.MOV.U32 R2, RZ, RZ, -0x1 ;  /* 0xffffffffff027424 */ /* 0x000fe200078e00ff */
[----:B------:R-:W-:-:S04]  /*5450*/  ISETP.GE.U32.AND P0, PT, R18, UR4, PT ;  /* 0x0000000412007c0c */ /* 0x000fc8000bf06070 */
[----:B------:R-:W-:-:S13]  /*5460*/  ISETP.GE.U32.AND.EX P0, PT, R17, UR5, PT, P0 ;  /* 0x0000000511007c0c */ /* 0x000fda000bf06100 */
[----:B0-----:R-:W-:Y:S05]  /*5470*/  @P0 BRA `(.L_x_167) ;  /* 0x0000000400700947 */ /* 0x001fea0003800000 */
[----:B------:R-:W0:Y:S01]  /*5480*/  S2R R10, SR_CTAID.X ;  /* 0x00000000000a7919 */ /* 0x000e220000002500 */
[----:B------:R-:W2:Y:S01]  /*5490*/  LDC.64 R8, c[0x0][0x628] ;  /* 0x00018a00ff087b82 */ /* 0x000ea20000000a00 */
[----:B------:R-:W-:Y:S01]  /*54a0*/  ULDC UR4, c[0x0][0x150] ;  /* 0x0000540000047ab9 */ /* 0x000fe20000000800 */
[----:B----4-:R-:W-:Y:S01]  /*54b0*/  IMAD.MOV.U32 R6, RZ, RZ, R18 ;  /* 0x000000ffff067224 */ /* 0x010fe200078e0012 */
[----:B------:R-:W4:Y:S01]  /*54c0*/  S2R R20, SR_CTAID.Y ;  /* 0x0000000000147919 */ /* 0x000f220000002600 */
[----:B------:R-:W-:-:S04]  /*54d0*/  IMAD.MOV.U32 R7, RZ, RZ, R17 ;  /* 0x000000ffff077224 */ /* 0x000fc800078e0011 */
[----:B-1----:R-:W1:Y:S08]  /*54e0*/  LDC R15, c[0x0][0x144] ;  /* 0x00005100ff0f7b82 */ /* 0x002e700000000800 */
[----:B------:R-:W1:Y:S08]  /*54f0*/  LDC R0, c[0x0][0x630] ;  /* 0x00018c00ff007b82 */ /* 0x000e700000000800 */
[----:B------:R-:W1:Y:S01]  /*5500*/  LDC.64 R12, c[0x0][0x620] ;  /* 0x00018800ff0c7b82 */ /* 0x000e620000000a00 */
[----:B--2---:R-:W-:-:S04]  /*5510*/  ISETP.NE.U32.AND P0, PT, R8, RZ, PT ;  /* 0x000000ff0800720c */ /* 0x004fc80003f05070 */
[----:B------:R-:W-:Y:S02]  /*5520*/  ISETP.NE.AND.EX P0, PT, R9, RZ, PT, P0 ;  /* 0x000000ff0900720c */ /* 0x000fe40003f05300 */
[----:B0-----:R-:W-:-:S05]  /*5530*/  I2FP.F32.U32 R2, R10 ;  /* 0x0000000a00027245 */ /* 0x001fca0000201000 */
[----:B------:R-:W-:-:S04]  /*5540*/  FMUL R2, R2, UR4 ;  /* 0x0000000402027c20 */ /* 0x000fc80008400000 */
[----:B------:R0:W2:Y:S02]  /*5550*/  F2I.U32.TRUNC.NTZ R14, R2 ;  /* 0x00000002000e7305 */ /* 0x0000a4000020f000 */
[----:B----4-:R-:W-:Y:S05]  /*5560*/  @!P0 BRA `(.L_x_168) ;  /* 0x0000000000288947 */ /* 0x010fea0003800000 */
[----:B------:R-:W4:Y:S02]  /*5570*/  LDC R3, c[0x0][0x634] ;  /* 0x00018d00ff037b82 */ /* 0x000f240000000800 */
[----:B----4-:R-:W-:-:S05]  /*5580*/  IADD3 R7, P0, R18, R3, RZ ;  /* 0x0000000312077210 */ /* 0x010fca0007f1e0ff */
[----:B---3--:R-:W-:-:S04]  /*5590*/  IMAD.X R11, RZ, RZ, R17, P0 ;  /* 0x000000ffff0b7224 */ /* 0x008fc800000e0611 */
[----:B0-----:R-:W-:-:S04]  /*55a0*/  IMAD.WIDE.U32 R2, R11, R8, RZ ;  /* 0x000000080b027225 */ /* 0x001fc800078e00ff */
[----:B------:R-:W-:-:S04]  /*55b0*/  IMAD.WIDE.U32 R4, P0, R7, R9, R2 ;  /* 0x0000000907047225 */ /* 0x000fc80007800002 */
[----:B------:R-:W-:-:S04]  /*55c0*/  IMAD.WIDE.U32 R2, R7, R8, RZ ;  /* 0x0000000807027225 */ /* 0x000fc800078e00ff */
[----:B------:R-:W-:Y:S01]  /*55d0*/  IMAD.X R7, RZ, RZ, RZ, P0 ;  /* 0x000000ffff077224 */ /* 0x000fe200000e06ff */
[----:B------:R-:W-:Y:S01]  /*55e0*/  IADD3 RZ, P0, R3, R4, RZ ;  /* 0x0000000403ff7210 */ /* 0x000fe20007f1e0ff */
[----:B------:R-:W-:-:S04]  /*55f0*/  IMAD.MOV.U32 R6, RZ, RZ, R5 ;  /* 0x000000ffff067224 */ /* 0x000fc800078e0005 */
[----:B------:R-:W-:-:S08]  /*5600*/  IMAD.WIDE.U32.X R6, R11, R9, R6, P0 ;  /* 0x000000090b067225 */ /* 0x000fd000000e0406 */
.L_x_168:
[----:B------:R-:W4:Y:S01]  /*5610*/  LDC.64 R26, c[0x0][0x640] ;  /* 0x00019000ff1a7b82 */ /* 0x000f220000000a00 */
[-C--:B-1-3--:R-:W-:Y:S01]  /*5620*/  SHF.R.U64 R11, R6, R0.reuse, R7 ;  /* 0x00000000060b7219 */ /* 0x08afe20000001207 */
[----:B------:R-:W-:Y:S01]  /*5630*/  IMAD.MOV.U32 R19, RZ, RZ, R17 ;  /* 0x000000ffff137224 */ /* 0x000fe200078e0011 */
[----:B------:R-:W-:Y:S01]  /*5640*/  SHF.R.U32.HI R0, RZ, R0, R7 ;  /* 0x00000000ff007219 */ /* 0x000fe20000011607 */
[----:B--2---:R-:W-:Y:S01]  /*5650*/  IMAD.MOV R14, RZ, RZ, -R14 ;  /* 0x000000ffff0e7224 */ /* 0x004fe200078e0a0e */
[----:B------:R-:W-:Y:S01]  /*5660*/  IADD3 R5, P0, RZ, -R11, RZ ;  /* 0x8000000bff057210 */ /* 0x000fe20007f1e0ff */
[----:B------:R-:W-:Y:S01]  /*5670*/  ULDC UR4, c[0x0][0x154] ;  /* 0x0000550000047ab9 */ /* 0x000fe20000000800 */
[----:B------:R-:W-:Y:S01]  /*5680*/  IMAD.MOV.U32 R7, RZ, RZ, 0x1 ;  /* 0x00000001ff077424 */ /* 0x000fe200078e00ff */
[----:B------:R-:W1:Y:S01]  /*5690*/  LDC R4, c[0x0][0x618] ;  /* 0x00018600ff047b82 */ /* 0x000e620000000800 */
[----:B------:R-:W-:Y:S02]  /*56a0*/  IMAD R22, R15, R14, R10 ;  /* 0x0000000e0f167224 */ /* 0x000fe400078e020a */
[----:B------:R-:W-:-:S04]  /*56b0*/  IMAD.X R3, RZ, RZ, ~R0, P0 ;  /* 0x000000ffff037224 */ /* 0x000fc800000e0e00 */
[-C--:B------:R-:W-:Y:S01]  /*56c0*/  IMAD R0, R3, R12.reuse, RZ ;  /* 0x0000000c03007224 */ /* 0x080fe200078e02ff */
[----:B------:R-:W2:Y:S01]  /*56d0*/  LDC R6, c[0x0][0x608] ;  /* 0x00018200ff067b82 */ /* 0x000ea20000000800 */
[----:B0-----:R-:W-:-:S04]  /*56e0*/  IMAD.WIDE.U32 R2, R5, R12, R18 ;  /* 0x0000000c05027225 */ /* 0x001fc800078e0012 */
[----:B------:R-:W-:Y:S01]  /*56f0*/  IMAD R5, R5, R13, R0 ;  /* 0x0000000d05057224 */ /* 0x000fe200078e0200 */
[----:B------:R-:W-:Y:S02]  /*5700*/  I2FP.F32.U32 R0, R20 ;  /* 0x0000001400007245 */ /* 0x000fe40000201000 */
[----:B------:R-:W0:Y:S01]  /*5710*/  LDC R24, c[0x0][0x658] ;  /* 0x00019600ff187b82 */ /* 0x000e220000000800 */
[----:B------:R-:W-:Y:S01]  /*5720*/  IMAD.IADD R3, R3, 0x1, R5 ;  /* 0x0000000103037824 */ /* 0x000fe200078e0205 */
[----:B----4-:R-:W-:Y:S01]  /*5730*/  ISETP.NE.U32.AND P0, PT, R26, RZ, PT ;  /* 0x000000ff1a00720c */ /* 0x010fe20003f05070 */
[----:B------:R-:W-:Y:S01]  /*5740*/  FMUL R0, R0, UR4 ;  /* 0x0000000400007c20 */ /* 0x000fe20008400000 */
[----:B------:R-:W-:Y:S02]  /*5750*/  IMAD.MOV.U32 R5, RZ, RZ, -0x1 ;  /* 0xffffffffff057424 */ /* 0x000fe400078e00ff */
[----:B------:R-:W-:Y:S01]  /*5760*/  ISETP.NE.AND.EX P0, PT, R27, RZ, PT, P0 ;  /* 0x000000ff1b00720c */ /* 0x000fe20003f05300 */
[----:B------:R3:W4:Y:S01]  /*5770*/  F2I.U32.TRUNC.NTZ R12, R0 ;  /* 0x00000000000c7305 */ /* 0x000722000020f000 */
[----:B------:R-:W3:Y:S01]  /*5780*/  LDC R15, c[0x0][0x148] ;  /* 0x00005200ff0f7b82 */ /* 0x000ee20000000800 */
[----:B-1----:R-:W-:-:S02]  /*5790*/  SHF.R.U64 R10, R2, R4, R3 ;  /* 0x00000004020a7219 */ /* 0x002fc40000001203 */
[----:B------:R-:W-:-:S05]  /*57a0*/  SHF.R.U32.HI R3, RZ, R4, R3 ;  /* 0x00000004ff037219 */ /* 0x000fca0000011603 */
[----:B------:R-:W1:Y:S01]  /*57b0*/  LDC R14, c[0x0][0x600] ;  /* 0x00018000ff0e7b82 */ /* 0x000e620000000800 */
[-CC-:B--2---:R-:W-:Y:S02]  /*57c0*/  SHF.R.U64 R8, R10, R6.reuse, R3.reuse ;  /* 0x000000060a087219 */ /* 0x184fe40000001203 */
[----:B------:R-:W-:-:S05]  /*57d0*/  SHF.R.U32.HI R3, RZ, R6, R3 ;  /* 0x00000006ff037219 */ /* 0x000fca0000011603 */
[----:B------:R-:W2:Y:S01]  /*57e0*/  LDC R21, c[0x0][0x648] ;  /* 0x00019200ff157b82 */ /* 0x000ea20000000800 */
[-CC-:B0-----:R-:W-:Y:S02]  /*57f0*/  SHF.R.U64 R13, R8, R24.reuse, R3.reuse ;  /* 0x00000018080d7219 */ /* 0x181fe40000001203 */
[-C--:B------:R-:W-:Y:S02]  /*5800*/  SHF.L.U32 R5, R5, R24.reuse, RZ ;  /* 0x0000001805057219 */ /* 0x080fe400000006ff */
[-C--:B------:R-:W-:Y:S01]  /*5810*/  SHF.R.U32.HI R3, RZ, R24.reuse, R3 ;  /* 0x00000018ff037219 */ /* 0x080fe20000011603 */
[----:B------:R-:W-:Y:S01]  /*5820*/  IMAD.MOV.U32 R2, RZ, RZ, R13 ;  /* 0x000000ffff027224 */ /* 0x000fe200078e000d */
[----:B------:R-:W-:Y:S01]  /*5830*/  SHF.L.U32 R24, R7, R24, RZ ;  /* 0x0000001807187219 */ /* 0x000fe200000006ff */
[----:B------:R-:W0:Y:S01]  /*5840*/  LDC R25, c[0x0][0x638] ;  /* 0x00018e00ff197b82 */ /* 0x000e220000000800 */
[----:B------:R-:W-:-:S07]  /*5850*/  LOP3.LUT R19, RZ, R5, RZ, 0x33, !PT ;  /* 0x00000005ff137212 */ /* 0x000fce00078e33ff */
[----:B------:R-:W0:Y:S01]  /*5860*/  LDC R28, c[0x0][0x610] ;  /* 0x00018400ff1c7b82 */ /* 0x000e220000000800 */
[----:B----4-:R-:W-:Y:S05]  /*5870*/  @!P0 BRA `(.L_x_169) ;  /* 0x0000000000288947 */ /* 0x010fea0003800000 */
[----:B---3--:R-:W3:Y:S02]  /*5880*/  LDC R0, c[0x0][0x64c] ;  /* 0x00019300ff007b82 */ /* 0x008ee40000000800 */
[----:B---3--:R-:W-:-:S05]  /*5890*/  IADD3 R7, P0, R13, R0, RZ ;  /* 0x000000000d077210 */ /* 0x008fca0007f1e0ff */
        /* <DEDUP_REMOVED lines=8> */
.L_x_169:
[----:B------:R-:W4:Y:S01]  /*5920*/  LDC R4, c[0x0][0x65c] ;  /* 0x00019700ff047b82 */ /* 0x000f220000000800 */
[----:B--23--:R-:W-:Y:S01]  /*5930*/  SHF.R.U64 R0, R2, R21, R3 ;  /* 0x0000001502007219 */ /* 0x00cfe20000001203 */
[----:B-1----:R-:W-:Y:S01]  /*5940*/  VIADD R3, R14, 0xffffffff ;  /* 0xffffffff0e037836 */ /* 0x002fe20000000000 */
[----:B------:R-:W-:Y:S01]  /*5950*/  LOP3.LUT R19, R8, R19, RZ, 0xc0, !PT ;  /* 0x0000001308137212 */ /* 0x000fe200078ec0ff */
[----:B------:R-:W-:Y:S02]  /*5960*/  IMAD.MOV R12, RZ, RZ, -R12 ;  /* 0x000000ffff0c7224 */ /* 0x000fe400078e0a0c */
[----:B------:R-:W-:Y:S01]  /*5970*/  IMAD.MOV R2, RZ, RZ, -R0 ;  /* 0x000000ffff027224 */ /* 0x000fe200078e0a00 */
[----:B------:R-:W-:Y:S01]  /*5980*/  LOP3.LUT R3, R10, R3, RZ, 0xc0, !PT ;  /* 0x000000030a037212 */ /* 0x000fe200078ec0ff */
[----:B------:R-:W-:Y:S02]  /*5990*/  IMAD R19, R24, R0, R19 ;  /* 0x0000000018137224 */ /* 0x000fe400078e0213 */
[----:B0-----:R-:W-:-:S04]  /*59a0*/  IMAD R0, R2, R25, R13 ;  /* 0x0000001902007224 */ /* 0x001fc800078e020d */
[----:B------:R-:W-:Y:S01]  /*59b0*/  IMAD R2, R0, R14, R3 ;  /* 0x0000000e00027224 */ /* 0x000fe200078e0203 */
[----:B----4-:R-:W-:Y:S01]  /*59c0*/  ISETP.NE.AND P0, PT, R4, 0x1, PT ;  /* 0x000000010400780c */ /* 0x010fe20003f05270 */
[----:B------:R-:W-:-:S05]  /*59d0*/  IMAD.MOV.U32 R4, RZ, RZ, 0x1 ;  /* 0x00000001ff047424 */ /* 0x000fca00078e00ff */
[----:B------:R-:W-:-:S07]  /*59e0*/  PRMT R0, R4, 0x7610, R0 ;  /* 0x0000761004007816 */ /* 0x000fce0000000000 */
[----:B------:R-:W-:-:S04]  /*59f0*/  @P0 IMAD R22, R15, R12, R20 ;  /* 0x0000000c0f160224 */ /* 0x000fc800078e0214 */
[----:B------:R-:W-:-:S05]  /*5a00*/  IMAD R19, R19, R28, R22 ;  /* 0x0000001c13137224 */ /* 0x000fca00078e0216 */
[----:B------:R-:W-:Y:S02]  /*5a10*/  SEL R22, R2, R19, !P0 ;  /* 0x0000001302167207 */ /* 0x000fe40004000000 */
[----:B------:R-:W-:Y:S01]  /*5a20*/  SEL R19, R19, R2, !P0 ;  /* 0x0000000213137207 */ /* 0x000fe20004000000 */
[----:B------:R-:W-:-:S07]  /*5a30*/  IMAD.MOV.U32 R2, RZ, RZ, R11 ;  /* 0x000000ffff027224 */ /* 0x000fce00078e000b */
.L_x_167:
[----:B------:R-:W-:Y:S02]  /*5a40*/  LOP3.LUT P0, RZ, R0, 0xff, RZ, 0xc0, !PT ;  /* 0x000000ff00ff7812 */ /* 0x000fe4000780c0ff */
[----:B------:R-:W-:-:S11]  /*5a50*/  LOP3.LUT R101, R101, 0x1, RZ, 0x3c, !PT ;  /* 0x0000000165657812 */ /* 0x000fd600078e3cff */
[----:B------:R-:W-:Y:S05]  /*5a60*/  @P0 BRA `(.L_x_170) ;  /* 0xffffffbc002c0947 */ /* 0x000fea000383ffff */
[----:B------:R-:W-:Y:S05]  /*5a70*/  EXIT ;  /* 0x000000000000794d */ /* 0x000fea0003800000 */
.L_x_17:
[----:B------:R-:W-:-:S08]  /*5a80*/  ISETP.NE.AND P0, PT, R5, RZ, PT ;  /* 0x000000ff0500720c */ /* 0x000fd00003f05270 */
[----:B0-----:R-:W0:-:S00]  /*5a90*/  USETMAXREG.DEALLOC.CTAPOOL 0x28 ;  /* 0x00000028000079c8 */ /* 0x001e0000080e0500 */
[----:B------:R-:W-:Y:S05]  /*5aa0*/  @P0 EXIT ;  /* 0x000000000000094d */ /* 0x000fea0003800000 */
[----:B0-----:R-:W-:Y:S01]  /*5ab0*/  LOP3.LUT P0, RZ, R8, 0xff, RZ, 0xc0, !PT ;  /* 0x000000ff08ff7812 */ /* 0x001fe2000780c0ff */
[----:B------:R-:W-:Y:S02]  /*5ac0*/  IMAD.MOV.U32 R0, RZ, RZ, 0x1 ;  /* 0x00000001ff007424 */ /* 0x000fe400078e00ff */
[----:B------:R-:W-:-:S10]  /*5ad0*/  IMAD.MOV.U32 R7, RZ, RZ, RZ ;  /* 0x000000ffff077224 */ /* 0x000fd400078e00ff */
[----:B------:R-:W-:Y:S05]  /*5ae0*/  @!P0 BRA `(.L_x_171) ;  /* 0x0000000c00748947 */ /* 0x000fea0003800000 */
[----:B------:R-:W0:Y:S01]  /*5af0*/  S2UR UR9, SR_CgaCtaId ;  /* 0x00000000000979c3 */ /* 0x000e220000008800 */
[----:B------:R-:W-:Y:S01]  /*5b00*/  ULDC UR5, c[0x0][0x658] ;  /* 0x0001960000057ab9 */ /* 0x000fe20000000800 */
[----:B------:R-:W-:Y:S01]  /*5b10*/  UMOV UR10, 0xffffffff ;  /* 0xffffffff000a7882 */ /* 0x000fe20000000000 */
[----:B------:R-:W-:Y:S01]  /*5b20*/  UMOV UR11, 0x1 ;  /* 0x00000001000b7882 */ /* 0x000fe20000000000 */
[----:B------:R-:W-:Y:S01]  /*5b30*/  USHF.L.U32 UR10, UR10, UR5, URZ ;  /* 0x000000050a0a7299 */ /* 0x000fe2000800063f */
[----:B------:R-:W-:Y:S01]  /*5b40*/  LOP3.LUT P0, RZ, R4, 0x1f, RZ, 0xc0, !PT ;  /* 0x0000001f04ff7812 */ /* 0x000fe2000780c0ff */
[----:B------:R-:W-:Y:S01]  /*5b50*/  BSSY B0, `(.L_x_171) ;  /* 0x00000d6000007945 */ /* 0x000fe20003800000 */
[C---:B------:R-:W-:Y:S01]  /*5b60*/  ISETP.NE.AND P2, PT, R3.reuse, RZ, PT ;  /* 0x000000ff0300720c */ /* 0x040fe20003f45270 */
[----:B------:R-:W-:Y:S01]  /*5b70*/  IMAD.MOV.U32 R8, RZ, RZ, 0x1 ;  /* 0x00000001ff087424 */ /* 0x000fe200078e00ff */
[----:B------:R-:W-:Y:S01]  /*5b80*/  ISETP.NE.OR P0, PT, R3, RZ, !P0 ;  /* 0x000000ff0300720c */ /* 0x000fe20004705670 */
[----:B------:R-:W-:Y:S01]  /*5b90*/  IMAD.MOV.U32 R0, RZ, RZ, 0x1 ;  /* 0x00000001ff007424 */ /* 0x000fe200078e00ff */
[----:B------:R-:W-:Y:S01]  /*5ba0*/  LOP3.LUT R6, R16, 0x2, RZ, 0xfc, !PT ;  /* 0x0000000210067812 */ /* 0x000fe200078efcff */
[----:B------:R-:W-:Y:S01]  /*5bb0*/  IMAD.MOV.U32 R7, RZ, RZ, RZ ;  /* 0x000000ffff077224 */ /* 0x000fe200078e00ff */
[----:B------:R-:W-:Y:S01]  /*5bc0*/  ULDC UR4, c[0x0][0x600] ;  /* 0x0001800000047ab9 */ /* 0x000fe20000000800 */
[----:B------:R-:W-:Y:S01]  /*5bd0*/  UMOV UR18, 0x5 ;  /* 0x0000000500127882 */ /* 0x000fe20000000000 */
[----:B------:R-:W-:-:S02]  /*5be0*/  UIADD3 UR26, UR40, 0x1, URZ ;  /* 0x00000001281a7890 */ /* 0x000fc4000fffe03f */
[----:B------:R-:W-:Y:S02]  /*5bf0*/  UIADD3 UR4, UR4, -0x1, URZ ;  /* 0xffffffff04047890 */ /* 0x000fe4000fffe03f */
[----:B------:R-:W-:Y:S01]  /*5c00*/  USHF.L.U32 UR5, UR11, UR5, URZ ;  /* 0x000000050b057299 */ /* 0x000fe2000800063f */
[----:B------:R-:W-:Y:S01]  /*5c10*/  ULDC.64 UR24, c[0x0][0x198] ;  /* 0x0000660000187ab9 */ /* 0x000fe20000000a00 */
[----:B0-----:R-:W-:Y:S02]  /*5c20*/  ULOP3.LUT UR8, UR9, 0x1, URZ, 0xc0, !UPT ;  /* 0x0000000109087892 */ /* 0x001fe4000f8ec03f */
[----:B------:R-:W-:Y:S02]  /*5c30*/  USHF.L.U32 UR7, UR9, 0xc, URZ ;  /* 0x0000000c09077899 */ /* 0x000fe4000800063f */
[----:B------:R-:W-:Y:S02]  /*5c40*/  USHF.R.U32.HI UR27, URZ, 0x1, UR9 ;  /* 0x000000013f1b7899 */ /* 0x000fe40008011609 */
[----:B------:R-:W-:-:S02]  /*5c50*/  USHF.L.U32 UR6, UR9, 0x6, URZ ;  /* 0x0000000609067899 */ /* 0x000fc4000800063f */
[----:B------:R-:W-:Y:S02]  /*5c60*/  ULOP3.LUT UR9, UR9, 0xfffffffe, URZ, 0xc0, !UPT ;  /* 0xfffffffe09097892 */ /* 0x000fe4000f8ec03f */
[----:B------:R-:W-:Y:S02]  /*5c70*/  UISETP.GT.U32.AND UP0, UPT, UR8, 0xffff, UPT ;  /* 0x0000ffff0800788c */ /* 0x000fe4000bf04070 */
[----:B------:R-:W-:Y:S02]  /*5c80*/  ULOP3.LUT UR13, UR7, 0x1000, URZ, 0xc0, !UPT ;  /* 0x00001000070d7892 */ /* 0x000fe4000f8ec03f */
[----:B------:R-:W-:Y:S02]  /*5c90*/  ULOP3.LUT UR7, URZ, UR10, URZ, 0x33, !UPT ;  /* 0x0000000a3f077292 */ /* 0x000fe4000f8e333f */
[----:B------:R-:W-:Y:S02]  /*5ca0*/  USHF.L.U32 UR10, UR11, UR9, URZ ;  /* 0x000000090b0a7299 */ /* 0x000fe4000800063f */
[----:B------:R-:W-:-:S02]  /*5cb0*/  ULOP3.LUT UR9, UR9, 0x1, URZ, 0xfc, !UPT ;  /* 0x0000000109097892 */ /* 0x000fc4000f8efc3f */
[----:B------:R-:W-:Y:S02]  /*5cc0*/  USEL UR8, UR8, 0xffff, !UP0 ;  /* 0x0000ffff08087887 */ /* 0x000fe4000c000000 */
[----:B------:R-:W-:Y:S02]  /*5cd0*/  USHF.L.U32 UR9, UR11, UR9, URZ ;  /* 0x000000090b097299 */ /* 0x000fe4000800063f */
[----:B------:R-:W-:Y:S02]  /*5ce0*/  ULOP3.LUT UR8, UR8, 0xffff, URZ, 0xc0, !UPT ;  /* 0x0000ffff08087892 */ /* 0x000fe4000f8ec03f */
[----:B------:R-:W-:Y:S02]  /*5cf0*/  ULEA UR28, UR27, 0x180, 0xb ;  /* 0x000001801b1c7891 */ /* 0x000fe4000f8e583f */
[----:B------:R-:W-:Y:S02]  /*5d00*/  ULOP3.LUT UR6, UR6, 0x40, URZ, 0xc0, !UPT ;  /* 0x0000004006067892 */ /* 0x000fe4000f8ec03f */
[----:B------:R-:W-:-:S02]  /*5d10*/  UIADD3 UR13, UR13, 0x5180, URZ ;  /* 0x000051800d0d7890 */ /* 0x000fc4000fffe03f */
[----:B------:R-:W-:Y:S02]  /*5d20*/  ULOP3.LUT UR19, UR10, UR9, URZ, 0xfc, !UPT ;  /* 0x000000090a137292 */ /* 0x000fe4000f8efc3f */
[----:B------:R-:W-:-:S12]  /*5d30*/  USHF.L.U32 UR18, UR18, UR8, URZ ;  /* 0x0000000812127299 */ /* 0x000fd8000800063f */
.L_x_183:
[----:B------:R-:W-:-:S03]  /*5d40*/  UMOV UR8, 0xffffffff ;  /* 0xffffffff00087882 */ /* 0x000fc60000000000 */
[----:B------:R-:W-:Y:S05]  /*5d50*/  BRA.DIV UR8, `(.L_x_172) ;  /* 0x0000001208107947 */ /* 0x000fea000b800000 */
[----:B------:R-:W-:-:S13]  /*5d60*/  ELECT P6, URZ, PT ;  /* 0x00000000003f782f */ /* 0x000fda00038c0000 */
.L_x_197:
[----:B------:R-:W0:Y:S01]  /*5d70*/  LDC R3, c[0x0][0x28c] ;  /* 0x0000a300ff037b82 */ /* 0x000e220000000800 */
[----:B------:R-:W-:Y:S01]  /*5d80*/  BSSY B1, `(.L_x_173) ;  /* 0x000003a000017945 */ /* 0x000fe20003800000 */
[----:B0-----:R-:W-:-:S13]  /*5d90*/  ISETP.LT.OR P6, PT, R3, 0x1, !P6 ;  /* 0x000000010300780c */ /* 0x001fda00077c1670 */
[----:B------:R-:W-:Y:S05]  /*5da0*/  @P6 BRA `(.L_x_174) ;  /* 0x0000000000dc6947 */ /* 0x000fea0003800000 */
[----:B------:R-:W-:Y:S01]  /*5db0*/  LEA R19, R19, UR27, 0x1 ;  /* 0x0000001b13137c11 */ /* 0x000fe2000f8e08ff */
[----:B------:R-:W-:Y:S01]  /*5dc0*/  IMAD.MOV.U32 R12, RZ, RZ, RZ ;  /* 0x000000ffff0c7224 */ /* 0x000fe200078e00ff */
[----:B------:R-:W-:Y:S01]  /*5dd0*/  LEA R22, R22, UR6, 0x7 ;  /* 0x0000000616167c11 */ /* 0x000fe2000f8e38ff */
[----:B------:R-:W-:Y:S02]  /*5de0*/  IMAD.U32 R13, RZ, RZ, UR26 ;  /* 0x0000001aff0d7e24 */ /* 0x000fe4000f8e00ff */
[----:B------:R-:W-:Y:S02]  /*5df0*/  IMAD.MOV.U32 R3, RZ, RZ, R0 ;  /* 0x000000ffff037224 */ /* 0x000fe400078e0000 */
[----:B------:R-:W-:Y:S02]  /*5e00*/  IMAD.MOV.U32 R4, RZ, RZ, R7 ;  /* 0x000000ffff047224 */ /* 0x000fe400078e0007 */
[----:B------:R-:W-:-:S07]  /*5e10*/  IMAD.SHL.U32 R19, R19, 0x20, RZ ;  /* 0x0000002013137824 */ /* 0x000fce00078e00ff */
.L_x_178:
[----:B------:R-:W0:Y:S01]  /*5e20*/  S2R R10, SR_CgaCtaId ;  /* 0x00000000000a7919 */ /* 0x000e220000008800 */
[----:B------:R-:W-:Y:S01]  /*5e30*/  MOV R5, 0x400 ;  /* 0x0000040000057802 */ /* 0x000fe20000000f00 */
[----:B------:R-:W1:Y:S03]  /*5e40*/  @!P2 LDC R9, c[0x0][0x500] ;  /* 0x00014000ff09ab82 */ /* 0x000e660000000800 */
[----:B0-----:R-:W-:Y:S02]  /*5e50*/  LEA R11, R10, R5, 0x18 ;  /* 0x000000050a0b7211 */ /* 0x001fe400078ec0ff */
[----:B------:R-:W-:-:S03]  /*5e60*/  SHF.L.U32 R5, R3, 0x1f, RZ ;  /* 0x0000001f03057819 */ /* 0x000fc600000006ff */
[----:B------:R-:W-:-:S04]  /*5e70*/  IMAD R10, R4, 0x8, R11 ;  /* 0x00000008040a7824 */ /* 0x000fc800078e020b */
[----:B------:R-:W0:Y:S02]  /*5e80*/  SYNCS.PHASECHK.TRANS64.TRYWAIT P1, [R10+URZ+0x28], R5 ;  /* 0x000028050a0075a7 */ /* 0x000e24000802017f */
[----:B01----:R-:W-:Y:S05]  /*5e90*/  @!P1 BRA `(.L_x_175) ;  /* 0x0000000c00e09947 */ /* 0x003fea0003800000 */
.L_x_198:
[----:B0-----:R-:W-:Y:S01]  /*5ea0*/  PRMT R5, R6, 0x9910, RZ ;  /* 0x0000991006057816 */ /* 0x001fe200000000ff */
[----:B------:R0:W-:Y:S03]  /*5eb0*/  @!P2 SYNCS.ARRIVE.TRANS64 RZ, [R10+URZ], R9 ;  /* 0x000000090affa9a7 */ /* 0x0001e6000800003f */
[----:B------:R-:W-:-:S13]  /*5ec0*/  ISETP.NE.AND P1, PT, R5, 0x2, PT ;  /* 0x000000020500780c */ /* 0x000fda0003f25270 */
[----:B0-----:R-:W-:Y:S05]  /*5ed0*/  @P1 BRA `(.L_x_176) ;  /* 0x0000000000041947 */ /* 0x001fea0003800000 */
[----:B------:R-:W-:Y:S01]  /*5ee0*/  BPT.TRAP 0x1 ;  /* 0x000000040000795c */ /* 0x000fe20000300000 */
.L_x_176:
[----:B------:R-:W-:Y:S05]  /*5ef0*/  @P0 BRA `(.L_x_177) ;  /* 0x0000000000040947 */ /* 0x000fea0003800000 */
[----:B------:R-:W-:Y:S01]  /*5f00*/  BPT.TRAP 0x1 ;  /* 0x000000040000795c */ /* 0x000fe20000300000 */
.L_x_177:
[----:B------:R-:W-:Y:S01]  /*5f10*/  R2UR UR11, R4 ;  /* 0x00000000040b72ca */ /* 0x000fe200000e0000 */
[----:B------:R-:W-:Y:S01]  /*5f20*/  VIADD R13, R13, 0xffffffff ;  /* 0xffffffff0d0d7836 */ /* 0x000fe20000000000 */
[----:B------:R-:W-:Y:S01]  /*5f30*/  R2UR UR21, R11 ;  /* 0x000000000b1572ca */ /* 0x000fe200000e0000 */
[----:B------:R-:W-:Y:S01]  /*5f40*/  UIADD3 UR14, UP0, UR24, 0xf0, URZ ;  /* 0x000000f0180e7890 */ /* 0x000fe2000ff1e03f */
[----:B------:R-:W-:Y:S01]  /*5f50*/  R2UR UR22, R19 ;  /* 0x00000000131672ca */ /* 0x000fe200000e0000 */
[----:B------:R-:W-:Y:S01]  /*5f60*/  UIADD3 UR30, UP1, UR24, 0x1f0, URZ ;  /* 0x000001f0181e7890 */ /* 0x000fe2000ff3e03f */
[----:B------:R-:W-:Y:S01]  /*5f70*/  R2UR UR9, R10 ;  /* 0x000000000a0972ca */ /* 0x000fe200000e0000 */
[----:B------:R-:W-:Y:S01]  /*5f80*/  UIADD3.X UR15, URZ, UR25, URZ, UP0, !UPT ;  /* 0x000000193f0f7290 */ /* 0x000fe200087fe43f */
[----:B------:R-:W-:Y:S01]  /*5f90*/  R2UR UR10, R12 ;  /* 0x000000000c0a72ca */ /* 0x000fe200000e0000 */
[----:B------:R-:W-:Y:S01]  /*5fa0*/  UPRMT UR20, URZ, 0x5410, UR18 ;  /* 0x000054103f147896 */ /* 0x000fe20008000012 */
[----:B------:R-:W-:Y:S01]  /*5fb0*/  R2UR UR12, R2 ;  /* 0x00000000020c72ca */ /* 0x000fe200000e0000 */
[----:B------:R-:W-:Y:S01]  /*5fc0*/  VIADD R4, R4, 0x1 ;  /* 0x0000000104047836 */ /* 0x000fe20000000000 */
[----:B------:R-:W-:Y:S01]  /*5fd0*/  R2UR UR23, R22 ;  /* 0x00000000161772ca */ /* 0x000fe200000e0000 */
[----:B------:R-:W-:Y:S01]  /*5fe0*/  ULEA UR8, UR11, UR28, 0xc ;  /* 0x0000001c0b087291 */ /* 0x000fe2000f8e603f */
[----:B------:R-:W-:Y:S01]  /*5ff0*/  ISETP.GT.AND P3, PT, R13, 0x1, PT ;  /* 0x000000010d00780c */ /* 0x000fe20003f64270 */
[----:B------:R-:W-:Y:S01]  /*6000*/  ULEA UR11, UR11, UR13, 0xd ;  /* 0x0000000d0b0b7291 */ /* 0x000fe2000f8e683f */
[----:B------:R-:W-:Y:S01]  /*6010*/  ISETP.NE.AND P1, PT, R4, 0x5, PT ;  /* 0x000000050400780c */ /* 0x000fe20003f25270 */
[----:B------:R-:W-:Y:S01]  /*6020*/  UIADD3 UR8, UR21, UR8, URZ ;  /* 0x0000000815087290 */ /* 0x000fe2000fffe03f */
[----:B------:R-:W-:Y:S01]  /*6030*/  VIADD R12, R12, 0x40 ;  /* 0x000000400c0c7836 */ /* 0x000fe20000000000 */
[----:B------:R-:W-:Y:S01]  /*6040*/  UIADD3 UR21, UR21, UR11, URZ ;  /* 0x0000000b15157290 */ /* 0x000fe2000fffe03f */
[----:B------:R-:W-:Y:S01]  /*6050*/  SEL R10, RZ, 0x1, P1 ;  /* 0x00000001ff0a7807 */ /* 0x000fe20000800000 */
[----:B------:R-:W-:Y:S01]  /*6060*/  UPRMT UR29, URZ, 0x5410, UR19 ;  /* 0x000054103f1d7896 */ /* 0x000fe20008000013 */
[----:B------:R-:W-:Y:S01]  /*6070*/  SEL R4, R4, RZ, P1 ;  /* 0x000000ff04047207 */ /* 0x000fe20000800000 */
[----:B------:R-:W-:Y:S01]  /*6080*/  UIADD3.X UR31, URZ, UR25, URZ, UP1, !UPT ;  /* 0x000000193f1f7290 */ /* 0x000fe20008ffe43f */
[----:B------:R-:W-:Y:S01]  /*6090*/  LOP3.LUT R3, R3, R10, RZ, 0x3c, !PT ;  /* 0x0000000a03037212 */ /* 0x000fe200078e3cff */
[----:B------:R-:W-:Y:S01]  /*60a0*/  UMOV UR16, 0x0 ;  /* 0x0000000000107882 */ /* 0x000fe20000000000 */
[----:B------:R-:W-:Y:S01]  /*60b0*/  UMOV UR17, 0x10000000 ;  /* 0x1000000000117882 */ /* 0x000fe20000000000 */
[----:B------:R-:W-:-:S02]  /*60c0*/  UMOV UR11, UR22 ;  /* 0x00000016000b7c82 */ /* 0x000fc40008000000 */
[----:B------:R0:W-:Y:S02]  /*60d0*/  UTMALDG.3D.MULTICAST [UR8], [UR14], UR20, desc[UR16] ;  /* 0x000010080e0073b4 */ /* 0x0001e40008011814 */
[----:B0-----:R-:W-:Y:S01]  /*60e0*/  UMOV UR8, UR21 ;  /* 0x0000001500087c82 */ /* 0x001fe20008000000 */
[----:B------:R-:W-:Y:S02]  /*60f0*/  UMOV UR11, UR23 ;  /* 0x00000017000b7c82 */ /* 0x000fe40008000000 */
[----:B------:R0:W-:Y:S02]  /*6100*/  UTMALDG.3D.MULTICAST [UR8], [UR30], UR29, desc[UR16] ;  /* 0x000010081e0073b4 */ /* 0x0001e4000801181d */
[----:B0-----:R-:W-:Y:S05]  /*6110*/  @P3 BRA `(.L_x_178) ;  /* 0xfffffffc00403947 */ /* 0x001fea000383ffff */
.L_x_174:
[----:B------:R-:W-:Y:S05]  /*6120*/  BSYNC B1 ;  /* 0x0000000000017941 */ /* 0x000fea0003800000 */
.L_x_173:
[----:B------:R-:W2:Y:S01]  /*6130*/  LDL.64 R10, [R1] ;  /* 0x00000000010a7983 */ /* 0x000ea20000100a00 */
[----:B------:R-:W-:Y:S01]  /*6140*/  LOP3.LUT P4, RZ, R8, 0xff, RZ, 0xc0, !PT ;  /* 0x000000ff08ff7812 */ /* 0x000fe2000788c0ff */
[----:B------:R-:W-:Y:S01]  /*6150*/  VIADD R4, R7, UR40 ;  /* 0x0000002807047c36 */ /* 0x000fe20008000000 */
[----:B------:R-:W-:Y:S01]  /*6160*/  ULDC.64 UR8, c[0x0][0x650] ;  /* 0x0001940000087ab9 */ /* 0x000fe20000000a00 */
[----:B------:R-:W-:Y:S01]  /*6170*/  IMAD.U32 R7, RZ, RZ, UR40 ;  /* 0x00000028ff077e24 */ /* 0x000fe2000f8e00ff */
[----:B------:R-:W-:Y:S01]  /*6180*/  UISETP.GE.U32.AND UP0, UPT, UR40, 0x5, UPT ;  /* 0x000000052800788c */ /* 0x000fe2000bf06070 */
[----:B------:R-:W-:Y:S01]  /*6190*/  BSSY B1, `(.L_x_179) ;  /* 0x000006f000017945 */ /* 0x000fe20003800000 */
[----:B------:R-:W-:Y:S01]  /*61a0*/  ISETP.GT.U32.AND P1, PT, R4, 0x4, PT ;  /* 0x000000040400780c */ /* 0x000fe20003f24070 */
[----:B------:R-:W-:Y:S01]  /*61b0*/  IMAD.MOV.U32 R19, RZ, RZ, -0x1 ;  /* 0xffffffffff137424 */ /* 0x000fe200078e00ff */
[----:B------:R-:W-:Y:S01]  /*61c0*/  PRMT R8, RZ, 0x7610, R8 ;  /* 0x00007610ff087816 */ /* 0x000fe20000000008 */
[----:B------:R-:W-:Y:S01]  /*61d0*/  IMAD.MOV.U32 R22, RZ, RZ, -0x1 ;  /* 0xffffffffff167424 */ /* 0x000fe200078e00ff */
[----:B------:R-:W-:-:S02]  /*61e0*/  ISETP.LT.U32.AND P1, PT, R7, 0x5, P1 ;  /* 0x000000050700780c */ /* 0x000fc40000f21070 */
[----:B------:R-:W-:Y:S01]  /*61f0*/  PLOP3.LUT P3, PT, PT, PT, UP0, 0x80, 0x0 ;  /* 0x000000000000781c */ /* 0x000fe20003f6f008 */
[----:B------:R-:W0:Y:S01]  /*6200*/  @P4 S2R R3, SR_CgaCtaId ;  /* 0x0000000000034919 */ /* 0x000e220000008800 */
[----:B------:R-:W-:-:S04]  /*6210*/  @P4 MOV R2, 0x400 ;  /* 0x0000040000024802 */ /* 0x000fc80000000f00 */
[----:B0-----:R-:W-:Y:S01]  /*6220*/  @P4 LEA R5, R3, R2, 0x18 ;  /* 0x0000000203054211 */ /* 0x001fe200078ec0ff */
[----:B------:R-:W-:-:S03]  /*6230*/  IMAD.WIDE.U32 R2, R4, -0x33333333, RZ ;  /* 0xcccccccd04027825 */ /* 0x000fc600078e00ff */
[----:B------:R0:W-:Y:S01]  /*6240*/  @P4 SYNCS.ARRIVE.TRANS64.A1T0 RZ, [R5+URZ+0x88], RZ ;  /* 0x000088ff05ff49a7 */ /* 0x0001e2000810003f */
[----:B------:R-:W-:Y:S01]  /*6250*/  IMAD.MOV.U32 R2, RZ, RZ, -0x1 ;  /* 0xffffffffff027424 */ /* 0x000fe200078e00ff */
[----:B0-----:R-:W-:Y:S02]  /*6260*/  SHF.R.U32.HI R5, RZ, 0x2, R3 ;  /* 0x00000002ff057819 */ /* 0x001fe40000011603 */
[----:B------:R-:W-:-:S03]  /*6270*/  SEL R3, RZ, 0x1, !P1 ;  /* 0x00000001ff037807 */ /* 0x000fc60004800000 */
[----:B------:R-:W-:Y:S01]  /*6280*/  IMAD R7, R5, -0x5, R4 ;  /* 0xfffffffb05077824 */ /* 0x000fe200078e0204 */
[----:B------:R-:W-:Y:S02]  /*6290*/  LOP3.LUT R0, R0, R3, RZ, 0x3c, !PT ;  /* 0x0000000300007212 */ /* 0x000fe400078e3cff */
[----:B------:R-:W-:Y:S02]  /*62a0*/  PRMT R3, RZ, 0x7610, R3 ;  /* 0x00007610ff037816 */ /* 0x000fe40000000003 */
[----:B------:R-:W-:Y:S02]  /*62b0*/  @P3 LOP3.LUT R0, R0, 0x1, R5, 0x78, !PT ;  /* 0x0000000100003812 */ /* 0x000fe400078e7805 */
[----:B--2---:R-:W-:-:S04]  /*62c0*/  IADD3 R18, P4, R18, R10, RZ ;  /* 0x0000000a12127210 */ /* 0x004fc80007f9e0ff */
[----:B------:R-:W-:Y:S01]  /*62d0*/  ISETP.GE.U32.AND P1, PT, R18, UR8, PT ;  /* 0x0000000812007c0c */ /* 0x000fe2000bf26070 */
[----:B------:R-:W-:-:S05]  /*62e0*/  IMAD.X R17, R17, 0x1, R23, P4 ;  /* 0x0000000111117824 */ /* 0x000fca00020e0617 */
[----:B------:R-:W-:-:S13]  /*62f0*/  ISETP.GE.U32.AND.EX P1, PT, R17, UR9, PT, P1 ;  /* 0x0000000911007c0c */ /* 0x000fda000bf26110 */
[----:B------:R-:W-:Y:S05]  /*6300*/  @P1 BRA `(.L_x_180) ;  /* 0x00000004005c1947 */ /* 0x000fea0003800000 */
[----:B------:R-:W0:Y:S01]  /*6310*/  S2R R11, SR_CTAID.X ;  /* 0x00000000000b7919 */ /* 0x000e220000002500 */
[----:B------:R-:W-:Y:S01]  /*6320*/  ULDC.64 UR8, c[0x0][0x628] ;  /* 0x00018a0000087ab9 */ /* 0x000fe20000000a00 */
[----:B------:R-:W1:Y:S01]  /*6330*/  LDC R12, c[0x0][0x144] ;  /* 0x00005100ff0c7b82 */ /* 0x000e620000000800 */
[----:B------:R-:W-:Y:S01]  /*6340*/  ISETP.NE.U32.AND P1, PT, RZ, UR8, PT ;  /* 0x00000008ff007c0c */ /* 0x000fe2000bf25070 */
[----:B------:R-:W2:Y:S01]  /*6350*/  S2R R9, SR_CTAID.Y ;  /* 0x0000000000097919 */ /* 0x000ea20000002600 */
[----:B------:R-:W-:Y:S01]  /*6360*/  ULDC UR10, c[0x0][0x150] ;  /* 0x00005400000a7ab9 */ /* 0x000fe20000000800 */
[----:B------:R-:W-:Y:S01]  /*6370*/  ULDC UR11, c[0x0][0x630] ;  /* 0x00018c00000b7ab9 */ /* 0x000fe20000000800 */
[----:B------:R-:W-:Y:S01]  /*6380*/  ISETP.NE.AND.EX P1, PT, RZ, UR9, PT, P1 ;  /* 0x00000009ff007c0c */ /* 0x000fe2000bf25310 */
[----:B------:R-:W-:Y:S01]  /*6390*/  IMAD.MOV.U32 R2, RZ, RZ, R18 ;  /* 0x000000ffff027224 */ /* 0x000fe200078e0012 */
[----:B0-----:R-:W-:-:S05]  /*63a0*/  I2FP.F32.U32 R3, R11 ;  /* 0x0000000b00037245 */ /* 0x001fca0000201000 */
[----:B------:R-:W-:Y:S01]  /*63b0*/  FMUL R14, R3, UR10 ;  /* 0x0000000a030e7c20 */ /* 0x000fe20008400000 */
[----:B------:R-:W-:-:S05]  /*63c0*/  IMAD.MOV.U32 R3, RZ, RZ, R17 ;  /* 0x000000ffff037224 */ /* 0x000fca00078e0011 */
[----:B--2---:R-:W-:Y:S05]  /*63d0*/  @!P1 BRA `(.L_x_181) ;  /* 0x0000000000289947 */ /* 0x004fea0003800000 */
[----:B------:R-:W-:Y:S02]  /*63e0*/  ULDC UR10, c[0x0][0x634] ;  /* 0x00018d00000a7ab9 */ /* 0x000fe40000000800 */
[----:B------:R-:W-:-:S05]  /*63f0*/  IADD3 R3, P1, R18, UR10, RZ ;  /* 0x0000000a12037c10 */ /* 0x000fca000ff3e0ff */
[----:B------:R-:W-:-:S04]  /*6400*/  IMAD.X R13, RZ, RZ, R17, P1 ;  /* 0x000000ffff0d7224 */ /* 0x000fc800008e0611 */
[----:B------:R-:W-:-:S04]  /*6410*/  IMAD.WIDE.U32 R4, R13, UR8, RZ ;  /* 0x000000080d047c25 */ /* 0x000fc8000f8e00ff */
[----:B------:R-:W-:-:S04]  /*6420*/  IMAD.WIDE.U32 R4, P1, R3, UR9, R4 ;  /* 0x0000000903047c25 */ /* 0x000fc8000f820004 */
[----:B------:R-:W-:-:S04]  /*6430*/  IMAD.WIDE.U32 R2, R3, UR8, RZ ;  /* 0x0000000803027c25 */ /* 0x000fc8000f8e00ff */
[----:B------:R-:W-:Y:S01]  /*6440*/  IMAD.MOV.U32 R2, RZ, RZ, R5 ;  /* 0x000000ffff027224 */ /* 0x000fe200078e0005 */
[----:B------:R-:W-:Y:S01]  /*6450*/  IADD3 RZ, P3, R3, R4, RZ ;  /* 0x0000000403ff7210 */ /* 0x000fe20007f7e0ff */
[----:B------:R-:W-:-:S04]  /*6460*/  IMAD.X R3, RZ, RZ, RZ, P1 ;  /* 0x000000ffff037224 */ /* 0x000fc800008e06ff */
[----:B------:R-:W-:-:S08]  /*6470*/  IMAD.WIDE.U32.X R2, R13, UR9, R2, P3 ;  /* 0x000000090d027c25 */ /* 0x000fd000098e0402 */
.L_x_181:
[--C-:B------:R-:W-:Y:S01]  /*6480*/  SHF.R.U64 R10, R2, UR11, R3.reuse ;  /* 0x0000000b020a7c19 */ /* 0x100fe20008001203 */
[----:B------:R-:W0:Y:S01]  /*6490*/  F2I.U32.TRUNC.NTZ R14, R14 ;  /* 0x0000000e000e7305 */ /* 0x000e22000020f000 */
[----:B------:R-:W-:Y:S01]  /*64a0*/  SHF.R.U32.HI R2, RZ, UR11, R3 ;  /* 0x0000000bff027c19 */ /* 0x000fe20008011603 */
[----:B------:R-:W-:Y:S01]  /*64b0*/  ULDC.64 UR8, c[0x0][0x620] ;  /* 0x0001880000087ab9 */ /* 0x000fe20000000a00 */
[----:B------:R-:W-:Y:S01]  /*64c0*/  IADD3 R5, P1, RZ, -R10, RZ ;  /* 0x8000000aff057210 */ /* 0x000fe20007f3e0ff */
[----:B------:R-:W-:Y:S01]  /*64d0*/  IMAD.MOV.U32 R3, RZ, RZ, R17 ;  /* 0x000000ffff037224 */ /* 0x000fe200078e0011 */
[----:B------:R-:W-:-:S03]  /*64e0*/  ULDC.64 UR10, c[0x0][0x640] ;  /* 0x00019000000a7ab9 */ /* 0x000fc60000000a00 */
[----:B------:R-:W-:Y:S01]  /*64f0*/  IMAD.X R2, RZ, RZ, ~R2, P1 ;  /* 0x000000ffff027224 */ /* 0x000fe200008e0e02 */
[----:B------:R-:W-:-:S03]  /*6500*/  ISETP.NE.U32.AND P1, PT, RZ, UR10, PT ;  /* 0x0000000aff007c0c */ /* 0x000fc6000bf25070 */
[----:B------:R-:W-:Y:S01]  /*6510*/  IMAD R4, R2, UR8, RZ ;  /* 0x0000000802047c24 */ /* 0x000fe2000f8e02ff */
[----:B------:R-:W-:Y:S01]  /*6520*/  ISETP.NE.AND.EX P1, PT, RZ, UR11, PT, P1 ;  /* 0x0000000bff007c0c */ /* 0x000fe2000bf25310 */
[----:B------:R-:W-:-:S04]  /*6530*/  IMAD.MOV.U32 R2, RZ, RZ, R18 ;  /* 0x000000ffff027224 */ /* 0x000fc800078e0012 */
[----:B------:R-:W-:Y:S01]  /*6540*/  IMAD.WIDE.U32 R2, R5, UR8, R2 ;  /* 0x0000000805027c25 */ /* 0x000fe2000f8e0002 */
[----:B------:R-:W-:-:S03]  /*6550*/  ULDC UR8, c[0x0][0x618] ;  /* 0x0001860000087ab9 */ /* 0x000fc60000000800 */
[----:B------:R-:W-:Y:S01]  /*6560*/  IMAD R5, R5, UR9, R4 ;  /* 0x0000000905057c24 */ /* 0x000fe2000f8e0204 */
[----:B------:R-:W-:Y:S01]  /*6570*/  ULDC UR9, c[0x0][0x154] ;  /* 0x0000550000097ab9 */ /* 0x000fe20000000800 */
[----:B0-----:R-:W-:Y:S02]  /*6580*/  IMAD.MOV R4, RZ, RZ, -R14 ;  /* 0x000000ffff047224 */ /* 0x001fe400078e0a0e */
[----:B------:R-:W0:Y:S01]  /*6590*/  LDC R14, c[0x0][0x148] ;  /* 0x00005200ff0e7b82 */ /* 0x000e220000000800 */
[----:B------:R-:W-:Y:S02]  /*65a0*/  IMAD.IADD R3, R3, 0x1, R5 ;  /* 0x0000000103037824 */ /* 0x000fe400078e0205 */
[----:B-1----:R-:W-:Y:S01]  /*65b0*/  IMAD R11, R12, R4, R11 ;  /* 0x000000040c0b7224 */ /* 0x002fe200078e020b */
[----:B------:R-:W-:Y:S02]  /*65c0*/  I2FP.F32.U32 R4, R9 ;  /* 0x0000000900047245 */ /* 0x000fe40000201000 */
[----:B------:R-:W-:-:S02]  /*65d0*/  SHF.R.U64 R12, R2, UR8, R3 ;  /* 0x00000008020c7c19 */ /* 0x000fc40008001203 */
[----:B------:R-:W-:Y:S01]  /*65e0*/  SHF.R.U32.HI R3, RZ, UR8, R3 ;  /* 0x00000008ff037c19 */ /* 0x000fe20008011603 */
[----:B------:R-:W-:Y:S01]  /*65f0*/  FMUL R4, R4, UR9 ;  /* 0x0000000904047c20 */ /* 0x000fe20008400000 */
[----:B------:R-:W-:Y:S02]  /*6600*/  ULDC UR8, c[0x0][0x608] ;  /* 0x0001820000087ab9 */ /* 0x000fe40000000800 */
[--C-:B------:R-:W-:Y:S01]  /*6610*/  SHF.R.U64 R15, R12, UR8, R3.reuse ;  /* 0x000000080c0f7c19 */ /* 0x100fe20008001203 */
[----:B------:R1:W2:Y:S01]  /*6620*/  F2I.U32.TRUNC.NTZ R20, R4 ;  /* 0x0000000400147305 */ /* 0x0002a2000020f000 */
[----:B------:R-:W-:Y:S01]  /*6630*/  SHF.R.U32.HI R2, RZ, UR8, R3 ;  /* 0x00000008ff027c19 */ /* 0x000fe20008011603 */
[----:B------:R-:W-:-:S03]  /*6640*/  ULDC UR8, c[0x0][0x658] ;  /* 0x0001960000087ab9 */ /* 0x000fc60000000800 */
[--C-:B------:R-:W-:Y:S02]  /*6650*/  SHF.R.U64 R13, R15, UR8, R2.reuse ;  /* 0x000000080f0d7c19 */ /* 0x100fe40008001202 */
[----:B------:R-:W-:-:S03]  /*6660*/  SHF.R.U32.HI R19, RZ, UR8, R2 ;  /* 0x00000008ff137c19 */ /* 0x000fc60008011602 */
[----:B------:R-:W-:Y:S02]  /*6670*/  IMAD.MOV.U32 R2, RZ, RZ, R13 ;  /* 0x000000ffff027224 */ /* 0x000fe400078e000d */
[----:B------:R-:W-:Y:S01]  /*6680*/  IMAD.MOV.U32 R3, RZ, RZ, R19 ;  /* 0x000000ffff037224 */ /* 0x000fe200078e0013 */
[----:B-1----:R-:W-:Y:S06]  /*6690*/  @!P1 BRA `(.L_x_182) ;  /* 0x0000000000289947 */ /* 0x002fec0003800000 */
        /* <DEDUP_REMOVED lines=10> */
.L_x_182:
[----:B------:R-:W1:Y:S01]  /*6740*/  LDC R4, c[0x0][0x65c] ;  /* 0x00019700ff047b82 */ /* 0x000e620000000800 */
[----:B------:R-:W-:Y:S01]  /*6750*/  ULDC UR8, c[0x0][0x648] ;  /* 0x0001920000087ab9 */ /* 0x000fe20000000800 */
[----:B------:R-:W-:Y:S01]  /*6760*/  LOP3.LUT R15, R15, UR7, RZ, 0xc0, !PT ;  /* 0x000000070f0f7c12 */ /* 0x000fe2000f8ec0ff */
[----:B--2---:R-:W-:Y:S01]  /*6770*/  IMAD.MOV R20, RZ, RZ, -R20 ;  /* 0x000000ffff147224 */ /* 0x004fe200078e0a14 */
[----:B------:R-:W-:Y:S01]  /*6780*/  SHF.R.U64 R2, R2, UR8, R3 ;  /* 0x0000000802027c19 */ /* 0x000fe20008001203 */
[----:B------:R-:W-:Y:S01]  /*6790*/  ULDC UR8, c[0x0][0x638] ;  /* 0x00018e0000087ab9 */ /* 0x000fe20000000800 */
[----:B------:R-:W-:Y:S01]  /*67a0*/  LOP3.LUT R12, R12, UR4, RZ, 0xc0, !PT ;  /* 0x000000040c0c7c12 */ /* 0x000fe2000f8ec0ff */
[----:B------:R-:W-:Y:S01]  /*67b0*/  ULDC UR9, c[0x0][0x610] ;  /* 0x0001840000097ab9 */ /* 0x000fe20000000800 */
[----:B------:R-:W-:Y:S01]  /*67c0*/  IMAD.MOV.U32 R3, RZ, RZ, 0x1 ;  /* 0x00000001ff037424 */ /* 0x000fe200078e00ff */
[----:B-1----:R-:W-:Y:S01]  /*67d0*/  ISETP.NE.AND P1, PT, R4, 0x1, PT ;  /* 0x000000010400780c */ /* 0x002fe20003f25270 */
[----:B------:R-:W-:-:S02]  /*67e0*/  IMAD.MOV R4, RZ, RZ, -R2 ;  /* 0x000000ffff047224 */ /* 0x000fc400078e0a02 */
[----:B------:R-:W-:Y:S02]  /*67f0*/  IMAD R2, R2, UR5, R15 ;  /* 0x0000000502027c24 */ /* 0x000fe4000f8e020f */
[----:B------:R-:W-:Y:S01]  /*6800*/  IMAD R13, R4, UR8, R13 ;  /* 0x00000008040d7c24 */ /* 0x000fe2000f8e020d */
[----:B------:R-:W-:-:S07]  /*6810*/  ULDC UR8, c[0x0][0x600] ;  /* 0x0001800000087ab9 */ /* 0x000fce0000000800 */
[----:B0-----:R-:W-:-:S04]  /*6820*/  @P1 IMAD R11, R14, R20, R9 ;  /* 0x000000140e0b1224 */ /* 0x001fc800078e0209 */
[----:B------:R-:W-:Y:S02]  /*6830*/  IMAD R11, R2, UR9, R11 ;  /* 0x00000009020b7c24 */ /* 0x000fe4000f8e020b */
[----:B------:R-:W-:-:S05]  /*6840*/  IMAD R2, R13, UR8, R12 ;  /* 0x000000080d027c24 */ /* 0x000fca000f8e020c */
[----:B------:R-:W-:Y:S02]  /*6850*/  SEL R22, R2, R11, !P1 ;  /* 0x0000000b02167207 */ /* 0x000fe40004800000 */
[----:B------:R-:W-:Y:S01]  /*6860*/  SEL R19, R11, R2, !P1 ;  /* 0x000000020b137207 */ /* 0x000fe20004800000 */
[----:B------:R-:W-:-:S07]  /*6870*/  IMAD.MOV.U32 R2, RZ, RZ, R10 ;  /* 0x000000ffff027224 */ /* 0x000fce00078e000a */
.L_x_180:
[----:B------:R-:W-:Y:S05]  /*6880*/  BSYNC B1 ;  /* 0x0000000000017941 */ /* 0x000fea0003800000 */
.L_x_179:
[----:B------:R-:W-:-:S13]  /*6890*/  LOP3.LUT P1, RZ, R3, 0xff, RZ, 0xc0, !PT ;  /* 0x000000ff03ff7812 */ /* 0x000fda000782c0ff */
[----:B------:R-:W-:Y:S05]  /*68a0*/  @P1 BRA `(.L_x_183) ;  /* 0xfffffff400241947 */ /* 0x000fea000383ffff */
[----:B------:R-:W-:Y:S05]  /*68b0*/  BSYNC B0 ;  /* 0x0000000000007941 */ /* 0x000fea0003800000 */
.L_x_171:
[----:B------:R-:W-:-:S03]  /*68c0*/  UMOV UR8, 0xffffffff ;  /* 0xffffffff00087882 */ /* 0x000fc60000000000 */
[----:B------:R-:W-:Y:S05]  /*68d0*/  BRA.DIV UR8, `(.L_x_184) ;  /* 0x0000000608647947 */ /* 0x000fea000b800000 */
[----:B------:R-:W-:-:S13]  /*68e0*/  ELECT P6, URZ, PT ;  /* 0x00000000003f782f */ /* 0x000fda00038c0000 */
.L_x_201:
[----:B------:R-:W-:Y:S04]  /*68f0*/  BSSY B0, `(.L_x_185) ;  /* 0x0000034000007945 */ /* 0x000fe80003800000 */
[----:B------:R-:W-:Y:S05]  /*6900*/  @!P6 BRA `(.L_x_186) ;  /* 0x0000000000c8e947 */ /* 0x000fea0003800000 */
[----:B------:R-:W-:-:S04]  /*6910*/  LOP3.LUT R16, R16, 0x2, RZ, 0xfc, !PT ;  /* 0x0000000210107812 */ /* 0x000fc800078efcff */
[----:B------:R-:W-:-:S13]  /*6920*/  ISETP.NE.AND P0, PT, R16, 0x3, PT ;  /* 0x000000031000780c */ /* 0x000fda0003f05270 */
[----:B------:R-:W-:Y:S05]  /*6930*/  @!P0 BRA `(.L_x_187) ;  /* 0x0000000000048947 */ /* 0x000fea0003800000 */
[----:B------:R-:W-:Y:S01]  /*6940*/  BPT.TRAP 0x1 ;  /* 0x000000040000795c */ /* 0x000fe20000300000 */
.L_x_187:
[----:B------:R-:W0:Y:S01]  /*6950*/  S2R R3, SR_CgaCtaId ;  /* 0x0000000000037919 */ /* 0x000e220000008800 */
[----:B------:R-:W-:Y:S02]  /*6960*/  MOV R2, 0x400 ;  /* 0x0000040000027802 */ /* 0x000fe40000000f00 */
[----:B------:R-:W-:Y:S02]  /*6970*/  SHF.L.U32 R4, R0, 0x1f, RZ ;  /* 0x0000001f00047819 */ /* 0x000fe400000006ff */
[----:B0-----:R-:W-:-:S05]  /*6980*/  LEA R2, R3, R2, 0x18 ;  /* 0x0000000203027211 */ /* 0x001fca00078ec0ff */
[----:B------:R-:W-:-:S04]  /*6990*/  VIADD R2, R2, 0x28 ;  /* 0x0000002802027836 */ /* 0x000fc80000000000 */
[C---:B------:R-:W-:Y:S02]  /*69a0*/  IMAD R9, R7.reuse, 0x8, R2 ;  /* 0x0000000807097824 */ /* 0x040fe400078e0202 */
[----:B------:R-:W-:Y:S02]  /*69b0*/  VIADD R7, R7, 0x1 ;  /* 0x0000000107077836 */ /* 0x000fe40000000000 */
[----:B------:R-:W0:Y:S03]  /*69c0*/  SYNCS.PHASECHK.TRANS64.TRYWAIT P0, [R9+URZ], R4 ;  /* 0x00000004090075a7 */ /* 0x000e26000800017f */
[----:B------:R-:W-:-:S04]  /*69d0*/  ISETP.NE.AND P1, PT, R7, 0x5, PT ;  /* 0x000000050700780c */ /* 0x000fc80003f25270 */
[----:B------:R-:W-:Y:S02]  /*69e0*/  SEL R3, RZ, 0x1, P1 ;  /* 0x00000001ff037807 */ /* 0x000fe40000800000 */
[----:B------:R-:W-:Y:S02]  /*69f0*/  SEL R7, R7, RZ, P1 ;  /* 0x000000ff07077207 */ /* 0x000fe40000800000 */
[----:B------:R-:W-:-:S03]  /*6a00*/  LOP3.LUT R6, R0, R3, RZ, 0x3c, !PT ;  /* 0x0000000300067212 */ /* 0x000fc600078e3cff */
[----:B------:R-:W-:Y:S01]  /*6a10*/  IMAD R8, R7, 0x8, R2 ;  /* 0x0000000807087824 */ /* 0x000fe200078e0202 */
[----:B------:R-:W-:Y:S01]  /*6a20*/  SHF.L.U32 R5, R6, 0x1f, RZ ;  /* 0x0000001f06057819 */ /* 0x000fe200000006ff */
[----:B0-----:R-:W-:Y:S06]  /*6a30*/  @!P0 BRA `(.L_x_188) ;  /* 0x00000004002c8947 */ /* 0x001fec0003800000 */
.L_x_202:
[----:B------:R-:W1:Y:S01]  /*6a40*/  SYNCS.PHASECHK.TRANS64.TRYWAIT P0, [R8+URZ], R5 ;  /* 0x00000005080075a7 */ /* 0x000e62000800017f */
[----:B------:R-:W-:-:S05]  /*6a50*/  VIADD R0, R7, 0x1 ;  /* 0x0000000107007836 */ /* 0x000fca0000000000 */
[----:B------:R-:W-:-:S04]  /*6a60*/  ISETP.NE.AND P1, PT, R0, 0x5, PT ;  /* 0x000000050000780c */ /* 0x000fc80003f25270 */
[----:B------:R-:W-:Y:S02]  /*6a70*/  SEL R3, RZ, 0x1, P1 ;  /* 0x00000001ff037807 */ /* 0x000fe40000800000 */
[----:B------:R-:W-:Y:S02]  /*6a80*/  SEL R7, R0, RZ, P1 ;  /* 0x000000ff00077207 */ /* 0x000fe40000800000 */
[----:B------:R-:W-:-:S03]  /*6a90*/  LOP3.LUT R6, R6, R3, RZ, 0x3c, !PT ;  /* 0x0000000306067212 */ /* 0x000fc600078e3cff */
[----:B0-----:R-:W-:Y:S01]  /*6aa0*/  IMAD R9, R7, 0x8, R2 ;  /* 0x0000000807097824 */ /* 0x001fe200078e0202 */
[----:B------:R-:W-:Y:S01]  /*6ab0*/  SHF.L.U32 R4, R6, 0x1f, RZ ;  /* 0x0000001f06047819 */ /* 0x000fe200000006ff */
[----:B-1----:R-:W-:Y:S06]  /*6ac0*/  @!P0 BRA `(.L_x_189) ;  /* 0x00000004001c8947 */ /* 0x002fec0003800000 */
.L_x_203:
[----:B------:R-:W1:Y:S01]  /*6ad0*/  SYNCS.PHASECHK.TRANS64.TRYWAIT P0, [R9+URZ], R4 ;  /* 0x00000004090075a7 */ /* 0x000e62000800017f */
[----:B------:R-:W-:-:S05]  /*6ae0*/  VIADD R0, R7, 0x1 ;  /* 0x0000000107007836 */ /* 0x000fca0000000000 */
[----:B------:R-:W-:-:S04]  /*6af0*/  ISETP.NE.AND P1, PT, R0, 0x5, PT ;  /* 0x000000050000780c */ /* 0x000fc80003f25270 */
[----:B------:R-:W-:Y:S02]  /*6b00*/  SEL R3, RZ, 0x1, P1 ;  /* 0x00000001ff037807 */ /* 0x000fe40000800000 */
[----:B------:R-:W-:Y:S02]  /*6b10*/  SEL R7, R0, RZ, P1 ;  /* 0x000000ff00077207 */ /* 0x000fe40000800000 */
[----:B------:R-:W-:-:S03]  /*6b20*/  LOP3.LUT R11, R6, R3, RZ, 0x3c, !PT ;  /* 0x00000003060b7212 */ /* 0x000fc600078e3cff */
[----:B------:R-:W-:Y:S01]  /*6b30*/  IMAD R6, R7, 0x8, R2 ;  /* 0x0000000807067824 */ /* 0x000fe200078e0202 */
[----:B0-----:R-:W-:Y:S01]  /*6b40*/  SHF.L.U32 R5, R11, 0x1f, RZ ;  /* 0x0000001f0b057819 */ /* 0x001fe200000006ff */
[----:B-1----:R-:W-:Y:S06]  /*6b50*/  @!P0 BRA `(.L_x_190) ;  /* 0x00000004000c8947 */ /* 0x002fec0003800000 */
.L_x_204:
[----:B------:R-:W1:Y:S01]  /*6b60*/  SYNCS.PHASECHK.TRANS64.TRYWAIT P0, [R6+URZ], R5 ;  /* 0x00000005060075a7 */ /* 0x000e62000800017f */
[----:B------:R-:W-:-:S05]  /*6b70*/  VIADD R0, R7, 0x1 ;  /* 0x0000000107007836 */ /* 0x000fca0000000000 */
[----:B------:R-:W-:-:S04]  /*6b80*/  ISETP.NE.AND P1, PT, R0, 0x5, PT ;  /* 0x000000050000780c */ /* 0x000fc80003f25270 */
[----:B0-----:R-:W-:Y:S02]  /*6b90*/  SEL R4, RZ, 0x1, P1 ;  /* 0x00000001ff047807 */ /* 0x001fe40000800000 */
[----:B------:R-:W-:Y:S02]  /*6ba0*/  SEL R3, R0, RZ, P1 ;  /* 0x000000ff00037207 */ /* 0x000fe40000800000 */
[----:B------:R-:W-:Y:S01]  /*6bb0*/  LOP3.LUT R0, R11, R4, RZ, 0x3c, !PT ;  /* 0x000000040b007212 */ /* 0x000fe200078e3cff */
[----:B-1----:R-:W-:Y:S06]  /*6bc0*/  @!P0 BRA `(.L_x_191) ;  /* 0x0000000400048947 */ /* 0x002fec0003800000 */
.L_x_205:
[----:B------:R-:W-:Y:S01]  /*6bd0*/  IMAD R3, R3, 0x8, R2 ;  /* 0x0000000803037824 */ /* 0x000fe200078e0202 */
[----:B------:R-:W-:-:S07]  /*6be0*/  SHF.L.U32 R0, R0, 0x1f, RZ ;  /* 0x0000001f00007819 */ /* 0x000fce00000006ff */
.L_x_192:
[----:B-1----:R1:W2:Y:S02]  /*6bf0*/  SYNCS.PHASECHK.TRANS64.TRYWAIT P0, [R3+URZ], R0 ;  /* 0x00000000030075a7 */ /* 0x0022a4000800017f */
[----:B--2---:R-:W-:Y:S05]  /*6c00*/  @!P0 NANOSLEEP.SYNCS 0x989680 ;  /* 0x009896800000895d */ /* 0x004fea0003900000 */
[----:B------:R-:W2:Y:S02]  /*6c10*/  @!P0 SYNCS.PHASECHK.TRANS64 P0, [R3+URZ], R0 ;  /* 0x00000000030085a7 */ /* 0x000ea4000800007f */
[----:B--2---:R-:W-:Y:S05]  /*6c20*/  @!P0 BRA `(.L_x_192) ;  /* 0xfffffffc00f08947 */ /* 0x004fea000383ffff */
.L_x_186:
[----:B------:R-:W-:Y:S05]  /*6c30*/  BSYNC B0 ;  /* 0x0000000000007941 */ /* 0x000fea0003800000 */
.L_x_185:
[----:B------:R-:W-:Y:S05]  /*6c40*/  EXIT ;  /* 0x000000000000794d */ /* 0x000fea0003800000 */
.L_x_19:
[----:B-1----:R1:W2:Y:S02]  /*6c50*/  SYNCS.PHASECHK.TRANS64.TRYWAIT P0, [R97+URZ], R0 ;  /* 0x00000000610075a7 */ /* 0x0022a4000800017f */
[----:B--2---:R-:W-:Y:S05]  /*6c60*/  @!P0 NANOSLEEP.SYNCS 0x989680 ;  /* 0x009896800000895d */ /* 0x004fea0003900000 */
[----:B------:R-:W2:Y:S02]  /*6c70*/  @!P0 SYNCS.PHASECHK.TRANS64 P0, [R97+URZ], R0 ;  /* 0x00000000610085a7 */ /* 0x000ea4000800007f */
[----:B--2---:R-:W-:Y:S05]  /*6c80*/  @!P0 BRA `(.L_x_19) ;  /* 0xfffffffc00f08947 */ /* 0x004fea000383ffff */
[----:B------:R-:W-:Y:S05]  /*6c90*/  BRA `(.L_x_193) ;  /* 0xffffffa800b47947 */ /* 0x000fea000383ffff */
.L_x_24:
[----:B--2---:R2:W3:Y:S02]  /*6ca0*/  SYNCS.PHASECHK.TRANS64.TRYWAIT P1, [R3+URZ], R0 ;  /* 0x00000000030075a7 */ /* 0x0044e4000802017f */
[----:B---3--:R-:W-:Y:S05]  /*6cb0*/  @!P1 NANOSLEEP.SYNCS 0x989680 ;  /* 0x009896800000995d */ /* 0x008fea0003900000 */
[----:B------:R-:W3:Y:S02]  /*6cc0*/  @!P1 SYNCS.PHASECHK.TRANS64 P1, [R3+URZ], R0 ;  /* 0x00000000030095a7 */ /* 0x000ee4000802007f */
[----:B---3--:R-:W-:Y:S05]  /*6cd0*/  @!P1 BRA `(.L_x_24) ;  /* 0xfffffffc00f09947 */ /* 0x008fea000383ffff */
[----:B------:R-:W-:Y:S05]  /*6ce0*/  BRA `(.L_x_23) ;  /* 0xffffffac001c7947 */ /* 0x000fea000383ffff */
.L_x_29:
[----:B--2---:R-:W-:-:S04]  /*6cf0*/  IMAD.U32 R5, RZ, RZ, UR4 ;  /* 0x00000004ff057e24 */ /* 0x004fc8000f8e00ff */
[----:B------:R2:W3:Y:S03]  /*6d00*/  SYNCS.PHASECHK.TRANS64.TRYWAIT P1, [R5+URZ], R4 ;  /* 0x00000004050075a7 */ /* 0x0004e6000802017f */
[----:B---3--:R-:W-:Y:S05]  /*6d10*/  @!P1 NANOSLEEP.SYNCS 0x989680 ;  /* 0x009896800000995d */ /* 0x008fea0003900000 */
[----:B------:R-:W3:Y:S02]  /*6d20*/  @!P1 SYNCS.PHASECHK.TRANS64 P1, [R5+URZ], R4 ;  /* 0x00000004050095a7 */ /* 0x000ee4000802007f */
[----:B---3--:R-:W-:Y:S05]  /*6d30*/  @!P1 BRA `(.L_x_29) ;  /* 0xfffffffc00ec9947 */ /* 0x008fea000383ffff */
[----:B------:R-:W-:Y:S05]  /*6d40*/  BRA `(.L_x_28) ;  /* 0xffffffac00947947 */ /* 0x000fea000383ffff */
.L_x_35:
[----:B-1----:R1:W2:Y:S02]  /*6d50*/  SYNCS.PHASECHK.TRANS64.TRYWAIT P0, [R97+URZ+0x10], R0 ;  /* 0x00001000610075a7 */ /* 0x0022a4000800017f */
[----:B--2---:R-:W-:Y:S05]  /*6d60*/  @!P0 NANOSLEEP.SYNCS 0x989680 ;  /* 0x009896800000895d */ /* 0x004fea0003900000 */
[----:B------:R-:W2:Y:S02]  /*6d70*/  @!P0 SYNCS.PHASECHK.TRANS64 P0, [R97+URZ+0x10], R0 ;  /* 0x00001000610085a7 */ /* 0x000ea4000800007f */
[----:B--2---:R-:W-:Y:S05]  /*6d80*/  @!P0 BRA `(.L_x_35) ;  /* 0xfffffffc00f08947 */ /* 0x004fea000383ffff */
[----:B------:R-:W-:Y:S05]  /*6d90*/  BRA `(.L_x_194) ;  /* 0xffffffb000a07947 */ /* 0x000fea000383ffff */
.L_x_172:
[----:B------:R-:W-:Y:S01]  /*6da0*/  BSSY B1, `(.L_x_195) ;  /* 0x0000006000017945 */ /* 0x000fe20003800000 */
[----:B------:R-:W-:-:S07]  /*6db0*/  IMAD.MOV.U32 R15, RZ, RZ, -0x1 ;  /* 0xffffffffff0f7424 */ /* 0x000fce00078e00ff */
[----:B-----5:R-:W-:Y:S05]  /*6dc0*/  WARPSYNC.COLLECTIVE R15, `(.L_x_196) ;  /* 0x000000000f0c7348 */ /* 0x020fea0003c00000 */
[----:B------:R-:W-:Y:S02]  /*6dd0*/  ELECT P6, UR62, PT ;  /* 0x00000000003e782f */ /* 0x000fe400038c0000 */
[----:B------:R-:W-:Y:S01]  /*6de0*/  MOV R14, UR62 ;  /* 0x0000003e000e7c02 */ /* 0x000fe20008000f00 */
[----:B-----5:R-:W-:Y:S10]  /*6df0*/  ENDCOLLECTIVE ;  /* 0x000000000000791b */ /* 0x020ff40003800000 */
.L_x_196:
[----:B------:R-:W-:Y:S05]  /*6e00*/  BSYNC B1 ;  /* 0x0000000000017941 */ /* 0x000fea0003800000 */
.L_x_195:
[----:B------:R-:W-:Y:S05]  /*6e10*/  BRA `(.L_x_197) ;  /* 0xffffffec00d47947 */ /* 0x000fea000383ffff */
.L_x_175:
[----:B0-----:R0:W1:Y:S02]  /*6e20*/  SYNCS.PHASECHK.TRANS64.TRYWAIT P1, [R10+URZ+0x28], R5 ;  /* 0x000028050a0075a7 */ /* 0x001064000802017f */
[----:B-1----:R-:W-:Y:S05]  /*6e30*/  @!P1 NANOSLEEP.SYNCS 0x989680 ;  /* 0x009896800000995d */ /* 0x002fea0003900000 */
[----:B------:R-:W1:Y:S02]  /*6e40*/  @!P1 SYNCS.PHASECHK.TRANS64 P1, [R10+URZ+0x28], R5 ;  /* 0x000028050a0095a7 */ /* 0x000e64000802007f */
[----:B-1----:R-:W-:Y:S05]  /*6e50*/  @!P1 BRA `(.L_x_175) ;  /* 0xfffffffc00f09947 */ /* 0x002fea000383ffff */
[----:B------:R-:W-:Y:S05]  /*6e60*/  BRA `(.L_x_198) ;  /* 0xfffffff0000c7947 */ /* 0x000fea000383ffff */
.L_x_184:
[----:B------:R-:W-:Y:S01]  /*6e70*/  BSSY B0, `(.L_x_199) ;  /* 0x0000006000007945 */ /* 0x000fe20003800000 */
[----:B------:R-:W-:-:S07]  /*6e80*/  IMAD.MOV.U32 R15, RZ, RZ, -0x1 ;  /* 0xffffffffff0f7424 */ /* 0x000fce00078e00ff */
[----:B-----5:R-:W-:Y:S05]  /*6e90*/  WARPSYNC.COLLECTIVE R15, `(.L_x_200) ;  /* 0x000000000f0c7348 */ /* 0x020fea0003c00000 */
[----:B------:R-:W-:Y:S02]  /*6ea0*/  ELECT P6, UR62, PT ;  /* 0x00000000003e782f */ /* 0x000fe400038c0000 */
[----:B------:R-:W-:Y:S01]  /*6eb0*/  MOV R14, UR62 ;  /* 0x0000003e000e7c02 */ /* 0x000fe20008000f00 */
[----:B-----5:R-:W-:Y:S10]  /*6ec0*/  ENDCOLLECTIVE ;  /* 0x000000000000791b */ /* 0x020ff40003800000 */
.L_x_200:
[----:B------:R-:W-:Y:S05]  /*6ed0*/  BSYNC B0 ;  /* 0x0000000000007941 */ /* 0x000fea0003800000 */
.L_x_199:
[----:B------:R-:W-:Y:S05]  /*6ee0*/  BRA `(.L_x_201) ;  /* 0xfffffff800807947 */ /* 0x000fea000383ffff */
.L_x_188:
[----:B0-----:R0:W1:Y:S02]  /*6ef0*/  SYNCS.PHASECHK.TRANS64.TRYWAIT P0, [R9+URZ], R4 ;  /* 0x00000004090075a7 */ /* 0x001064000800017f */
[----:B-1----:R-:W-:Y:S05]  /*6f00*/  @!P0 NANOSLEEP.SYNCS 0x989680 ;  /* 0x009896800000895d */ /* 0x002fea0003900000 */
[----:B------:R-:W1:Y:S02]  /*6f10*/  @!P0 SYNCS.PHASECHK.TRANS64 P0, [R9+URZ], R4 ;  /* 0x00000004090085a7 */ /* 0x000e64000800007f */
[----:B-1----:R-:W-:Y:S05]  /*6f20*/  @!P0 BRA `(.L_x_188) ;  /* 0xfffffffc00f08947 */ /* 0x002fea000383ffff */
[----:B------:R-:W-:Y:S05]  /*6f30*/  BRA `(.L_x_202) ;  /* 0xfffffff800c07947 */ /* 0x000fea000383ffff */
.L_x_189:
[----:B0-----:R0:W1:Y:S02]  /*6f40*/  SYNCS.PHASECHK.TRANS64.TRYWAIT P0, [R8+URZ], R5 ;  /* 0x00000005080075a7 */ /* 0x001064000800017f */
[----:B-1----:R-:W-:Y:S05]  /*6f50*/  @!P0 NANOSLEEP.SYNCS 0x989680 ;  /* 0x009896800000895d */ /* 0x002fea0003900000 */
[----:B------:R-:W1:Y:S02]  /*6f60*/  @!P0 SYNCS.PHASECHK.TRANS64 P0, [R8+URZ], R5 ;  /* 0x00000005080085a7 */ /* 0x000e64000800007f */
[----:B-1----:R-:W-:Y:S05]  /*6f70*/  @!P0 BRA `(.L_x_189) ;  /* 0xfffffffc00f08947 */ /* 0x002fea000383ffff */
[----:B------:R-:W-:Y:S05]  /*6f80*/  BRA `(.L_x_203) ;  /* 0xfffffff800d07947 */ /* 0x000fea000383ffff */
.L_x_190:
[----:B0-----:R0:W1:Y:S02]  /*6f90*/  SYNCS.PHASECHK.TRANS64.TRYWAIT P0, [R9+URZ], R4 ;  /* 0x00000004090075a7 */ /* 0x001064000800017f */
[----:B-1----:R-:W-:Y:S05]  /*6fa0*/  @!P0 NANOSLEEP.SYNCS 0x989680 ;  /* 0x009896800000895d */ /* 0x002fea0003900000 */
[----:B------:R-:W1:Y:S02]  /*6fb0*/  @!P0 SYNCS.PHASECHK.TRANS64 P0, [R9+URZ], R4 ;  /* 0x00000004090085a7 */ /* 0x000e64000800007f */
[----:B-1----:R-:W-:Y:S05]  /*6fc0*/  @!P0 BRA `(.L_x_190) ;  /* 0xfffffffc00f08947 */ /* 0x002fea000383ffff */
[----:B------:R-:W-:Y:S05]  /*6fd0*/  BRA `(.L_x_204) ;  /* 0xfffffff800e07947 */ /* 0x000fea000383ffff */
.L_x_191:
[----:B0-----:R0:W1:Y:S02]  /*6fe0*/  SYNCS.PHASECHK.TRANS64.TRYWAIT P0, [R6+URZ], R5 ;  /* 0x00000005060075a7 */ /* 0x001064000800017f */
[----:B-1----:R-:W-:Y:S05]  /*6ff0*/  @!P0 NANOSLEEP.SYNCS 0x989680 ;  /* 0x009896800000895d */ /* 0x002fea0003900000 */
[----:B------:R-:W1:Y:S02]  /*7000*/  @!P0 SYNCS.PHASECHK.TRANS64 P0, [R6+URZ], R5 ;  /* 0x00000005060085a7 */ /* 0x000e64000800007f */
[----:B-1----:R-:W-:Y:S05]  /*7010*/  @!P0 BRA `(.L_x_191) ;  /* 0xfffffffc00f08947 */ /* 0x002fea000383ffff */
[----:B------:R-:W-:Y:S05]  /*7020*/  BRA `(.L_x_205) ;  /* 0xfffffff800e87947 */ /* 0x000fea000383ffff */
.L_x_206:
[----:B------:R-:W-:-:S00]  /*7030*/  BRA `(.L_x_206) ;  /* 0xfffffffc00fc7947 */ /* 0x000fc0000383ffff */
[----:B------:R-:W-:-:S00]  /*7040*/  NOP ;  /* 0x0000000000007918 */ /* 0x000fc00000000000 */
        /* <DEDUP_REMOVED lines=11> */
.L_x_207:


//--------------------- .nv.global.init           --------------------------
	.section	.nv.global.init,"aw",@progbits
.nv.global.init:
	.type		$str$22,@object
	.size		$str$22,($str$23 - $str$22)
$str$22:
        /*0000*/ 	.byte	0x6b, 0x5f, 0x74, 0x69, 0x6c, 0x65, 0x5f, 0x63, 0x6f, 0x75, 0x6e, 0x74, 0x20, 0x3e, 0x3d, 0x20
        /*0010*/ 	.byte	0x31, 0x00
	.type		$str$23,@object
	.size		$str$23,(__unnamed_1 - $str$23)
$str$23:
        /*0012*/ 	.byte	0x2f, 0x74, 0x6d, 0x70, 0x2f, 0x63, 0x75, 0x74, 0x6c, 0x61, 0x73, 0x73, 0x5f, 0x73, 0x77, 0x65
        /*0022*/ 	.byte	0x65, 0x70, 0x5f, 0x73, 0x72, 0x63, 0x2f, 0x69, 0x6e, 0x63, 0x6c, 0x75, 0x64, 0x65, 0x2f, 0x63
        /*0032*/ 	.byte	0x75, 0x74, 0x6c, 0x61, 0x73, 0x73, 0x2f, 0x67, 0x65, 0x6d, 0x6d, 0x2f, 0x63, 0x6f, 0x6c, 0x6c
        /*0042*/ 	.byte	0x65, 0x63, 0x74, 0x69, 0x76, 0x65, 0x2f, 0x73, 0x6d, 0x39, 0x30, 0x5f, 0x6d, 0x6d, 0x61, 0x5f
        /*0052*/ 	.byte	0x74, 0x6d, 0x61, 0x5f, 0x67, 0x6d, 0x6d, 0x61, 0x5f, 0x73, 0x73, 0x5f, 0x77, 0x61, 0x72, 0x70
        /*0062*/ 	.byte	0x73, 0x70, 0x65, 0x63, 0x69, 0x61, 0x6c, 0x69, 0x7a, 0x65, 0x64, 0x2e, 0x68, 0x70, 0x70, 0x00
	.type		__unnamed_1,@object
	.size		__unnamed_1,(.L_0 - __unnamed_1)
__unnamed_1:
        /*0072*/ 	.byte	0x76, 0x6f, 0x69, 0x64, 0x20, 0x63, 0x75, 0x74, 0x6c, 0x61, 0x73, 0x73, 0x3a, 0x3a, 0x67, 0x65
        /* <DEDUP_REMOVED lines=172> */
        /*0b42*/ 	.byte	0x75, 0x74, 0x65, 0x3a, 0x3a, 0x69, 0x64, 0x65, 0x6e, 0x74, 0x69, 0x74, 0x79, 0x5d, 0x00
.L_0:


//--------------------- .nv.shared._ZN7cutlass13device_kernelINS_4gemm6kernel13GemmUniversalIN4cute5tupleIJiiiiEEENS1_10collective13CollectiveMmaINS1_34MainloopSm90TmaGmmaWarpSpecializedILi5ENS5_IJNS4_1CILi2EEESB_NSA_ILi1EEEEEENS1_32KernelTmaWarpSpecializedPingpongEEENS5_IJNSA_ILi64EEENSA_ILi128EEESG_EEEaNS5_IJlSC_lEEEaSJ_NS4_8TiledMMAINS4_8MMA_AtomIJNS4_4SM904GMMA27MMA_64x128x32_S32S8S8_SS_TNEEEENS4_6LayoutINS5_IJSC_SC_SC_EEENS5_IJNSA_ILi0EEESS_SS_EEEEENS5_IJNS4_10UnderscoreESV_SV_EEEEENS4_23SM90_TMA_LOAD_MULTICASTENS4_14ComposedLayoutINS4_7SwizzleILi2ELi4ELi3EEENS4_18smem_ptr_flag_bitsILi8EEENSQ_INS5_IJNSA_ILi8EEESG_EEENS5_IJSG_SC_EEEEEEEvNS4_8identityESY_S18_vS19_EENS_8epilogue10collective6detail29Sm90TmaWarpSpecializedAdapterINS1C_15DefaultEpilogueIaSJ_SJ_NS1B_6thread17LinearCombinationIaLi1EiiLNS1G_9ScaleType4KindE0ELNS_15FloatRoundStyleE2EaEENS1_15EpilogueDefaultEEEEEvvEEEEvNT_6ParamsE --------------------------
	.section	.nv.shared._ZN7cutlass13device_kernelINS_4gemm6kernel13GemmUniversalIN4cute5tupleIJiiiiEEENS1_10collective13CollectiveMmaINS1_34MainloopSm90TmaGmmaWarpSpecializedILi5ENS5_IJNS4_1CILi2EEESB_NSA_ILi1EEEEEENS1_32KernelTmaWarpSpecializedPingpongEEENS5_IJNSA_ILi64EEENSA_ILi128EEESG_EEEaNS5_IJlSC_lEEEaSJ_NS4_8TiledMMAINS4_8MMA_AtomIJNS4_4SM904GMMA27MMA_64x128x32_S32S8S8_SS_TNEEEENS4_6LayoutINS5_IJSC_SC_SC_EEENS5_IJNSA_ILi0EEESS_SS_EEEEENS5_IJNS4_10UnderscoreESV_SV_EEEEENS4_23SM90_TMA_LOAD_MULTICASTENS4_14ComposedLayoutINS4_7SwizzleILi2ELi4ELi3EEENS4_18smem_ptr_flag_bitsILi8EEENSQ_INS5_IJNSA_ILi8EEESG_EEENS5_IJSG_SC_EEEEEEEvNS4_8identityESY_S18_vS19_EENS_8epilogue10collective6detail29Sm90TmaWarpSpecializedAdapterINS1C_15DefaultEpilogueIaSJ_SJ_NS1B_6thread17LinearCombinationIaLi1EiiLNS1G_9ScaleType4KindE0ELNS_15FloatRoundStyleE2EaEENS1_15EpilogueDefaultEEEEEvvEEEEvNT_6ParamsE,"aw",@nobits
	.sectionflags	@""
	.align	16
	.zero		1024


//--------------------- .nv.shared.reserved.0     --------------------------
	.section	.nv.shared.reserved.0,"aw",@nobits
	.weak		__nv_reservedSMEM_offset_0_alias
	.size		__nv_reservedSMEM_offset_0_alias, 0, 0
	.other		__nv_reservedSMEM_offset_0_alias,@"STO_CUDA_RESERVED_SHARED STV_DEFAULT"
__nv_reservedSMEM_offset_0_alias:
	.zero		0


//--------------------- .nv.global                --------------------------
	.section	.nv.global,"aw",@nobits
.nv.global:
	.type		_ZN39_INTERNAL_eba2a7cb_4_k_cu_f6153263_57234cute1_E,@object
	.size		_ZN39_INTERNAL_eba2a7cb_4_k_cu_f6153263_57234cute1_E,(_ZN39_INTERNAL_eba2a7cb_4_k_cu_f6153263_57234cuda3std3__45__cpo6cbeginE - _ZN39_INTERNAL_eba2a7cb_4_k_cu_f6153263_57234cute1_E)
_ZN39_INTERNAL_eba2a7cb_4_k_cu_f6153263_57234cute1_E:
	.zero		1
	.type		_ZN39_INTERNAL_eba2a7cb_4_k_cu_f6153263_57234cuda3std3__45__cpo6cbeginE,@object
	.size		_ZN39_INTERNAL_eba2a7cb_4_k_cu_f6153263_57234cuda3std3__45__cpo6cbeginE,(_ZN39_INTERNAL_eba2a7cb_4_k_cu_f6153263_57234cuda3std3__48in_placeE - _ZN39_INTERNAL_eba2a7cb_4_k_cu_f6153263_57234cuda3std3__45__cpo6cbeginE)
_ZN39_INTERNAL_eba2a7cb_4_k_cu_f6153263_57234cuda3std3__45__cpo6cbeginE:
	.zero		1
	.type		_ZN39_INTERNAL_eba2a7cb_4_k_cu_f6153263_57234cuda3std3__48in_placeE,@object
	.size		_ZN39_INTERNAL_eba2a7cb_4_k_cu_f6153263_57234cuda3std3__48in_placeE,(_ZN39_INTERNAL_eba2a7cb_4_k_cu_f6153263_57234cuda3std6ranges3__45__cpo9iter_moveE - _ZN39_INTERNAL_eba2a7cb_4_k_cu_f6153263_57234cuda3std3__48in_placeE)
_ZN39_INTERNAL_eba2a7cb_4_k_cu_f6153263_57234cuda3std3__48in_placeE:
	.zero		1
	.type		_ZN39_INTERNAL_eba2a7cb_4_k_cu_f6153263_57234cuda3std6ranges3__45__cpo9iter_moveE,@object
	.size		_ZN39_INTERNAL_eba2a7cb_4_k_cu_f6153263_57234cuda3std6ranges3__45__cpo9iter_moveE,(_ZN39_INTERNAL_eba2a7cb_4_k_cu_f6153263_57234cuda3std3__45__cpo5beginE - _ZN39_INTERNAL_eba2a7cb_4_k_cu_f6153263_57234cuda3std6ranges3__45__cpo9iter_moveE)
_ZN39_INTERNAL_eba2a7cb_4_k_cu_f6153263_57234cuda3std6ranges3__45__cpo9iter_moveE:
	.zero		1
	.type		_ZN39_INTERNAL_eba2a7cb_4_k_cu_f6153263_57234cuda3std3__45__cpo5beginE,@object
	.size		_ZN39_INTERNAL_eba2a7cb_4_k_cu_f6153263_57234cuda3std3__45__cpo5beginE,(_ZN39_INTERNAL_eba2a7cb_4_k_cu_f6153263_57234cuda3std3__441_GLOBAL__N__eba2a7cb_4_k_cu_f6153263_57236ignoreE - _ZN39_INTERNAL_eba2a7cb_4_k_cu_f6153263_57234cuda3std3__45__cpo5beginE)
_ZN39_INTERNAL_eba2a7cb_4_k_cu_f6153263_57234cuda3std3__45__cpo5beginE:
	.zero		1
	.type		_ZN39_INTERNAL_eba2a7cb_4_k_cu_f6153263_57234cuda3std3__441_GLOBAL__N__eba2a7cb_4_k_cu_f6153263_57236ignoreE,@object
	.size		_ZN39_INTERNAL_eba2a7cb_4_k_cu_f6153263_57234cuda3std3__441_GLOBAL__N__eba2a7cb_4_k_cu_f6153263_57236ignoreE,(_ZN39_INTERNAL_eba2a7cb_4_k_cu_f6153263_57234cute7productE - _ZN39_INTERNAL_eba2a7cb_4_k_cu_f6153263_57234cuda3std3__441_GLOBAL__N__eba2a7cb_4_k_cu_f6153263_57236ignoreE)
_ZN39_INTERNAL_eba2a7cb_4_k_cu_f6153263_57234cuda3std3__441_GLOBAL__N__eba2a7cb_4_k_cu_f6153263_57236ignoreE:
	.zero		1
	.type		_ZN39_INTERNAL_eba2a7cb_4_k_cu_f6153263_57234cute7productE,@object
	.size		_ZN39_INTERNAL_eba2a7cb_4_k_cu_f6153263_57234cute7productE,(_ZN39_INTERNAL_eba2a7cb_4_k_cu_f6153263_57234cuda3std3__45__cpo3endE - _ZN39_INTERNAL_eba2a7cb_4_k_cu_f6153263_57234cute7productE)
_ZN39_INTERNAL_eba2a7cb_4_k_cu_f6153263_57234cute7productE:
	.zero		1
	.type		_ZN39_INTERNAL_eba2a7cb_4_k_cu_f6153263_57234cuda3std3__45__cpo3endE,@object
	.size		_ZN39_INTERNAL_eba2a7cb_4_k_cu_f6153263_57234cuda3std3__45__cpo3endE,(_ZN39_INTERNAL_eba2a7cb_4_k_cu_f6153263_57234cuda3std3__419piecewise_constructE - _ZN39_INTERNAL_eba2a7cb_4_k_cu_f6153263_57234cuda3std3__45__cpo3endE)
_ZN39_INTERNAL_eba2a7cb_4_k_cu_f6153263_57234cuda3std3__45__cpo3endE:
	.zero		1
	.type		_ZN39_INTERNAL_eba2a7cb_4_k_cu_f6153263_57234cuda3std3__419piecewise_constructE,@object
	.size		_ZN39_INTERNAL_eba2a7cb_4_k_cu_f6153263_57234cuda3std3__419piecewise_constructE,(_ZN39_INTERNAL_eba2a7cb_4_k_cu_f6153263_57234cuda3std3__45__cpo4cendE - _ZN39_INTERNAL_eba2a7cb_4_k_cu_f6153263_57234cuda3std3__419piecewise_constructE)
_ZN39_INTERNAL_eba2a7cb_4_k_cu_f6153263_57234cuda3std3__419piecewise_constructE:
	.zero		1
	.type		_ZN39_INTERNAL_eba2a7cb_4_k_cu_f6153263_57234cuda3std3__45__cpo4cendE,@object
	.size		_ZN39_INTERNAL_eba2a7cb_4_k_cu_f6153263_57234cuda3std3__45__cpo4cendE,(_ZN39_INTERNAL_eba2a7cb_4_k_cu_f6153263_57234cuda3std6ranges3__45__cpo4swapE - _ZN39_INTERNAL_eba2a7cb_4_k_cu_f6153263_57234cuda3std3__45__cpo4cendE)
_ZN39_INTERNAL_eba2a7cb_4_k_cu_f6153263_57234cuda3std3__45__cpo4cendE:
	.zero		1
	.type		_ZN39_INTERNAL_eba2a7cb_4_k_cu_f6153263_57234cuda3std6ranges3__45__cpo4swapE,@object
	.size		_ZN39_INTERNAL_eba2a7cb_4_k_cu_f6153263_57234cuda3std6ranges3__45__cpo4swapE,(.L_8 - _ZN39_INTERNAL_eba2a7cb_4_k_cu_f6153263_57234cuda3std6ranges3__45__cpo4swapE)
_ZN39_INTERNAL_eba2a7cb_4_k_cu_f6153263_57234cuda3std6ranges3__45__cpo4swapE:
	.zero		1
.L_8:


//--------------------- .nv.constant0._ZN7cutlass13device_kernelINS_4gemm6kernel13GemmUniversalIN4cute5tupleIJiiiiEEENS1_10collective13CollectiveMmaINS1_34MainloopSm90TmaGmmaWarpSpecializedILi5ENS5_IJNS4_1CILi2EEESB_NSA_ILi1EEEEEENS1_32KernelTmaWarpSpecializedPingpongEEENS5_IJNSA_ILi64EEENSA_ILi128EEESG_EEEaNS5_IJlSC_lEEEaSJ_NS4_8TiledMMAINS4_8MMA_AtomIJNS4_4SM904GMMA27MMA_64x128x32_S32S8S8_SS_TNEEEENS4_6LayoutINS5_IJSC_SC_SC_EEENS5_IJNSA_ILi0EEESS_SS_EEEEENS5_IJNS4_10UnderscoreESV_SV_EEEEENS4_23SM90_TMA_LOAD_MULTICASTENS4_14ComposedLayoutINS4_7SwizzleILi2ELi4ELi3EEENS4_18smem_ptr_flag_bitsILi8EEENSQ_INS5_IJNSA_ILi8EEESG_EEENS5_IJSG_SC_EEEEEEEvNS4_8identityESY_S18_vS19_EENS_8epilogue10collective6detail29Sm90TmaWarpSpecializedAdapterINS1C_15DefaultEpilogueIaSJ_SJ_NS1B_6thread17LinearCombinationIaLi1EiiLNS1G_9ScaleType4KindE0ELNS_15FloatRoundStyleE2EaEENS1_15EpilogueDefaultEEEEEvvEEEEvNT_6ParamsE --------------------------
	.section	.nv.constant0._ZN7cutlass13device_kernelINS_4gemm6kernel13GemmUniversalIN4cute5tupleIJiiiiEEENS1_10collective13CollectiveMmaINS1_34MainloopSm90TmaGmmaWarpSpecializedILi5ENS5_IJNS4_1CILi2EEESB_NSA_ILi1EEEEEENS1_32KernelTmaWarpSpecializedPingpongEEENS5_IJNSA_ILi64EEENSA_ILi128EEESG_EEEaNS5_IJlSC_lEEEaSJ_NS4_8TiledMMAINS4_8MMA_AtomIJNS4_4SM904GMMA27MMA_64x128x32_S32S8S8_SS_TNEEEENS4_6LayoutINS5_IJSC_SC_SC_EEENS5_IJNSA_ILi0EEESS_SS_EEEEENS5_IJNS4_10UnderscoreESV_SV_EEEEENS4_23SM90_TMA_LOAD_MULTICASTENS4_14ComposedLayoutINS4_7SwizzleILi2ELi4ELi3EEENS4_18smem_ptr_flag_bitsILi8EEENSQ_INS5_IJNSA_ILi8EEESG_EEENS5_IJSG_SC_EEEEEEEvNS4_8identityESY_S18_vS19_EENS_8epilogue10collective6detail29Sm90TmaWarpSpecializedAdapterINS1C_15DefaultEpilogueIaSJ_SJ_NS1B_6thread17LinearCombinationIaLi1EiiLNS1G_9ScaleType4KindE0ELNS_15FloatRoundStyleE2EaEENS1_15EpilogueDefaultEEEEEvvEEEEvNT_6ParamsE,"a",@progbits
	.sectionflags	@""
	.align	4
.nv.constant0._ZN7cutlass13device_kernelINS_4gemm6kernel13GemmUniversalIN4cute5tupleIJiiiiEEENS1_10collective13CollectiveMmaINS1_34MainloopSm90TmaGmmaWarpSpecializedILi5ENS5_IJNS4_1CILi2EEESB_NSA_ILi1EEEEEENS1_32KernelTmaWarpSpecializedPingpongEEENS5_IJNSA_ILi64EEENSA_ILi128EEESG_EEEaNS5_IJlSC_lEEEaSJ_NS4_8TiledMMAINS4_8MMA_AtomIJNS4_4SM904GMMA27MMA_64x128x32_S32S8S8_SS_TNEEEENS4_6LayoutINS5_IJSC_SC_SC_EEENS5_IJNSA_ILi0EEESS_SS_EEEEENS5_IJNS4_10UnderscoreESV_SV_EEEEENS4_23SM90_TMA_LOAD_MULTICASTENS4_14ComposedLayoutINS4_7SwizzleILi2ELi4ELi3EEENS4_18smem_ptr_flag_bitsILi8EEENSQ_INS5_IJNSA_ILi8EEESG_EEENS5_IJSG_SC_EEEEEEEvNS4_8identityESY_S18_vS19_EENS_8epilogue10collective6detail29Sm90TmaWarpSpecializedAdapterINS1C_15DefaultEpilogueIaSJ_SJ_NS1B_6thread17LinearCombinationIaLi1EiiLNS1G_9ScaleType4KindE0ELNS_15FloatRoundStyleE2EaEENS1_15EpilogueDefaultEEEEEvvEEEEvNT_6ParamsE:
	.zero		1664


//--------------------- SYMBOLS --------------------------

	.type		.nv.reservedSmem.offset0,@object
	.size		.nv.reservedSmem.offset0,0x4
	.type		__assertfail,@function
